	.target	sm_90a

	.elftype	@"ET_EXEC"


//--------------------- .note.nv.tkinfo           --------------------------
	.section	.note.nv.tkinfo,"",@"SHT_NOTE"
	.sectionflags	@"SHF_NOTE_NV_TKINFO"
	.tkinfo
        /*0018*/ 	.word	0x00000002
        /*0030*/ 	.string	""
        /*0030*/ 	.string	"ptxas"
        /*0030*/ 	.string	"Cuda compilation tools, release 13.0, V13.0.88"
        /*0030*/ 	.string	"Build cuda_13.0.r13.0/compiler.36424714_0"
        /*0030*/ 	.string	"-arch sm_90a -m 64 "



//--------------------- .note.nv.cuinfo           --------------------------
	.section	.note.nv.cuinfo,"",@"SHT_NOTE"
	.sectionflags	@"SHF_NOTE_NV_CUINFO"
        /*0018*/ 	.short	0x0002
        /*001a*/ 	.short	0x005a
        /*001c*/ 	.short	0x0082
	.zero		2


//--------------------- .nv.info                  --------------------------
	.section	.nv.info,"",@"SHT_CUDA_INFO"
	.align	4


	//----- nvinfo : EIATTR_REGCOUNT
	.align		4
        /*0000*/ 	.byte	0x04, 0x2f
        /*0002*/ 	.short	(.L_15 - .L_14)
	.align		4
.L_14:
        /*0004*/ 	.word	index@(_ZN7cutlass13device_kernelINS_4gemm6kernel13GemmUniversalIN4cute5tupleIJiiiiEEENS1_10collective13CollectiveMmaINS1_34MainloopSm90TmaGmmaWarpSpecializedILi14ENS5_IJNS4_1CILi1EEENSA_ILi4EEESB_EEENS1_32KernelTmaWarpSpecializedPingpongEEENS5_IJNSA_ILi64EEESG_NSA_ILi128EEEEEEaNS5_IJlSB_lEEEaSJ_NS4_8TiledMMAINS4_8MMA_AtomIJNS4_4SM904GMMA26MMA_64x64x32_S32S8S8_SS_TNEEEENS4_6LayoutINS5_IJSB_SB_SB_EEENS5_IJNSA_ILi0EEESS_SS_EEEEENS5_IJNS4_10UnderscoreESV_SV_EEEEENS4_23SM90_TMA_LOAD_MULTICASTENS4_14ComposedLayoutINS4_7SwizzleILi3ELi4ELi3EEENS4_18smem_ptr_flag_bitsILi8EEENSQ_INS5_IJNSA_ILi8EEESH_EEENS5_IJSH_SB_EEEEEEEvNS4_8identityENS4_13SM90_TMA_LOADES18_vS19_EENS_8epilogue10collective6detail29Sm90TmaWarpSpecializedAdapterINS1D_15DefaultEpilogueIaSJ_SJ_NS1C_6thread17LinearCombinationIaLi1EiiLNS1H_9ScaleType4KindE0ELNS_15FloatRoundStyleE2EaEENS1_15EpilogueDefaultEEEEEvvEEEEvNT_6ParamsE)
        /*0008*/ 	.word	0x000000a8


	//----- nvinfo : EIATTR_FRAME_SIZE
	.align		4
.L_15:
        /*000c*/ 	.byte	0x04, 0x11
        /*000e*/ 	.short	(.L_17 - .L_16)
	.align		4
.L_16:
        /*0010*/ 	.word	index@(_ZN7cutlass13device_kernelINS_4gemm6kernel13GemmUniversalIN4cute5tupleIJiiiiEEENS1_10collective13CollectiveMmaINS1_34MainloopSm90TmaGmmaWarpSpecializedILi14ENS5_IJNS4_1CILi1EEENSA_ILi4EEESB_EEENS1_32KernelTmaWarpSpecializedPingpongEEENS5_IJNSA_ILi64EEESG_NSA_ILi128EEEEEEaNS5_IJlSB_lEEEaSJ_NS4_8TiledMMAINS4_8MMA_AtomIJNS4_4SM904GMMA26MMA_64x64x32_S32S8S8_SS_TNEEEENS4_6LayoutINS5_IJSB_SB_SB_EEENS5_IJNSA_ILi0EEESS_SS_EEEEENS5_IJNS4_10UnderscoreESV_SV_EEEEENS4_23SM90_TMA_LOAD_MULTICASTENS4_14ComposedLayoutINS4_7SwizzleILi3ELi4ELi3EEENS4_18smem_ptr_flag_bitsILi8EEENSQ_INS5_IJNSA_ILi8EEESH_EEENS5_IJSH_SB_EEEEEEEvNS4_8identityENS4_13SM90_TMA_LOADES18_vS19_EENS_8epilogue10collective6detail29Sm90TmaWarpSpecializedAdapterINS1D_15DefaultEpilogueIaSJ_SJ_NS1C_6thread17LinearCombinationIaLi1EiiLNS1H_9ScaleType4KindE0ELNS_15FloatRoundStyleE2EaEENS1_15EpilogueDefaultEEEEEvvEEEEvNT_6ParamsE)
        /*0014*/ 	.word	0x00000008


	//----- nvinfo : EIATTR_MIN_STACK_SIZE
	.align		4
.L_17:
        /*0018*/ 	.byte	0x04, 0x12
        /*001a*/ 	.short	(.L_19 - .L_18)
	.align		4
.L_18:
        /*001c*/ 	.word	index@(_ZN7cutlass13device_kernelINS_4gemm6kernel13GemmUniversalIN4cute5tupleIJiiiiEEENS1_10collective13CollectiveMmaINS1_34MainloopSm90TmaGmmaWarpSpecializedILi14ENS5_IJNS4_1CILi1EEENSA_ILi4EEESB_EEENS1_32KernelTmaWarpSpecializedPingpongEEENS5_IJNSA_ILi64EEESG_NSA_ILi128EEEEEEaNS5_IJlSB_lEEEaSJ_NS4_8TiledMMAINS4_8MMA_AtomIJNS4_4SM904GMMA26MMA_64x64x32_S32S8S8_SS_TNEEEENS4_6LayoutINS5_IJSB_SB_SB_EEENS5_IJNSA_ILi0EEESS_SS_EEEEENS5_IJNS4_10UnderscoreESV_SV_EEEEENS4_23SM90_TMA_LOAD_MULTICASTENS4_14ComposedLayoutINS4_7SwizzleILi3ELi4ELi3EEENS4_18smem_ptr_flag_bitsILi8EEENSQ_INS5_IJNSA_ILi8EEESH_EEENS5_IJSH_SB_EEEEEEEvNS4_8identityENS4_13SM90_TMA_LOADES18_vS19_EENS_8epilogue10collective6detail29Sm90TmaWarpSpecializedAdapterINS1D_15DefaultEpilogueIaSJ_SJ_NS1C_6thread17LinearCombinationIaLi1EiiLNS1H_9ScaleType4KindE0ELNS_15FloatRoundStyleE2EaEENS1_15EpilogueDefaultEEEEEvvEEEEvNT_6ParamsE)
        /*0020*/ 	.word	0x00000008
.L_19:


//--------------------- .nv.compat                --------------------------
	.section	.nv.compat,"",@"SHT_CUDA_COMPAT_INFO"
	.align	4
        /*0000*/ 	.byte	0x02, 0x09, 0x01, 0x00, 0x02, 0x02, 0x04, 0x00, 0x02, 0x05, 0x05, 0x00, 0x03, 0x07, 0x01, 0x01
        /*0010*/ 	.byte	0x02, 0x03, 0x01, 0x00, 0x02, 0x06, 0x01, 0x00, 0x04, 0x0b, 0x08, 0x00, 0x00, 0x00, 0x00, 0x00
        /*0020*/ 	.byte	0x00, 0x00, 0x00, 0x00


//--------------------- .nv.info._ZN7cutlass13device_kernelINS_4gemm6kernel13GemmUniversalIN4cute5tupleIJiiiiEEENS1_10collective13CollectiveMmaINS1_34MainloopSm90TmaGmmaWarpSpecializedILi14ENS5_IJNS4_1CILi1EEENSA_ILi4EEESB_EEENS1_32KernelTmaWarpSpecializedPingpongEEENS5_IJNSA_ILi64EEESG_NSA_ILi128EEEEEEaNS5_IJlSB_lEEEaSJ_NS4_8TiledMMAINS4_8MMA_AtomIJNS4_4SM904GMMA26MMA_64x64x32_S32S8S8_SS_TNEEEENS4_6LayoutINS5_IJSB_SB_SB_EEENS5_IJNSA_ILi0EEESS_SS_EEEEENS5_IJNS4_10UnderscoreESV_SV_EEEEENS4_23SM90_TMA_LOAD_MULTICASTENS4_14ComposedLayoutINS4_7SwizzleILi3ELi4ELi3EEENS4_18smem_ptr_flag_bitsILi8EEENSQ_INS5_IJNSA_ILi8EEESH_EEENS5_IJSH_SB_EEEEEEEvNS4_8identityENS4_13SM90_TMA_LOADES18_vS19_EENS_8epilogue10collective6detail29Sm90TmaWarpSpecializedAdapterINS1D_15DefaultEpilogueIaSJ_SJ_NS1C_6thread17LinearCombinationIaLi1EiiLNS1H_9ScaleType4KindE0ELNS_15FloatRoundStyleE2EaEENS1_15EpilogueDefaultEEEEEvvEEEEvNT_6ParamsE --------------------------
	.section	.nv.info._ZN7cutlass13device_kernelINS_4gemm6kernel13GemmUniversalIN4cute5tupleIJiiiiEEENS1_10collective13CollectiveMmaINS1_34MainloopSm90TmaGmmaWarpSpecializedILi14ENS5_IJNS4_1CILi1EEENSA_ILi4EEESB_EEENS1_32KernelTmaWarpSpecializedPingpongEEENS5_IJNSA_ILi64EEESG_NSA_ILi128EEEEEEaNS5_IJlSB_lEEEaSJ_NS4_8TiledMMAINS4_8MMA_AtomIJNS4_4SM904GMMA26MMA_64x64x32_S32S8S8_SS_TNEEEENS4_6LayoutINS5_IJSB_SB_SB_EEENS5_IJNSA_ILi0EEESS_SS_EEEEENS5_IJNS4_10UnderscoreESV_SV_EEEEENS4_23SM90_TMA_LOAD_MULTICASTENS4_14ComposedLayoutINS4_7SwizzleILi3ELi4ELi3EEENS4_18smem_ptr_flag_bitsILi8EEENSQ_INS5_IJNSA_ILi8EEESH_EEENS5_IJSH_SB_EEEEEEEvNS4_8identityENS4_13SM90_TMA_LOADES18_vS19_EENS_8epilogue10collective6detail29Sm90TmaWarpSpecializedAdapterINS1D_15DefaultEpilogueIaSJ_SJ_NS1C_6thread17LinearCombinationIaLi1EiiLNS1H_9ScaleType4KindE0ELNS_15FloatRoundStyleE2EaEENS1_15EpilogueDefaultEEEEEvvEEEEvNT_6ParamsE,"",@"SHT_CUDA_INFO"
	.sectionflags	@""
	.align	4


	//----- nvinfo : EIATTR_CUDA_API_VERSION
	.align		4
        /*0000*/ 	.byte	0x04, 0x37
        /*0002*/ 	.short	(.L_21 - .L_20)
.L_20:
        /*0004*/ 	.word	0x00000082


	//----- nvinfo : EIATTR_KPARAM_INFO
	.align		4
.L_21:
        /*0008*/ 	.byte	0x04, 0x17
        /*000a*/ 	.short	(.L_23 - .L_22)
.L_22:
        /*000c*/ 	.word	0x00000000
        /*0010*/ 	.short	0x0000
        /*0012*/ 	.short	0x0070
        /*0014*/ 	.byte	0x00, 0xf0, 0x01, 0x10


	//----- nvinfo : EIATTR_SPARSE_MMA_MASK
	.align		4
.L_23:
        /*0018*/ 	.byte	0x03, 0x50
        /*001a*/ 	.short	0x0000


	//----- nvinfo : EIATTR_MAXREG_COUNT
	.align		4
        /*001c*/ 	.byte	0x03, 0x1b
        /*001e*/ 	.short	0x00a8


	//----- nvinfo : EIATTR_NUM_BARRIERS
	.align		4
        /*0020*/ 	.byte	0x02, 0x4c
        /*0022*/ 	.byte	0x01
	.zero		1


	//----- nvinfo : EIATTR_EXTERNS
	.align		4
        /*0024*/ 	.byte	0x04, 0x0f
        /*0026*/ 	.short	(.L_25 - .L_24)


	//   ....[0]....
	.align		4
.L_24:
        /*0028*/ 	.word	index@(__assertfail)


	//----- nvinfo : EIATTR_ANNOTATIONS
	.align		4
.L_25:
        /*002c*/ 	.byte	0x04, 0x55
        /*002e*/ 	.short	(.L_27 - .L_26)


	//   ....[0]....
.L_26:
        /*0030*/ 	.word	0x00000001
        /*0034*/ 	.byte	0xb0, 0x0e, 0x00, 0x00, 0x01, 0x00, 0x00, 0x00, 0xb0, 0x40, 0x00, 0x00, 0x01, 0x00, 0x00, 0x00
        /*0044*/ 	.byte	0x30, 0x4d, 0x00, 0x00


	//----- nvinfo : EIATTR_MERCURY_ISA_VERSION
	.align		4
.L_27:
        /*0048*/ 	.byte	0x03, 0x5f
        /*004a*/ 	.short	0x0101


	//----- nvinfo : EIATTR_INT_WARP_WIDE_INSTR_OFFSETS
	.align		4
        /*004c*/ 	.byte	0x04, 0x31
        /*004e*/ 	.short	(.L_29 - .L_28)


	//   ....[0]....
.L_28:
        /*0050*/ 	.word	0x00000600


	//   ....[1]....
        /*0054*/ 	.word	0x00000640


	//   ....[2]....
        /*0058*/ 	.word	0x00000780


	//   ....[3]....
        /*005c*/ 	.word	0x00000790


	//   ....[4]....
        /*0060*/ 	.word	0x000007b0


	//   ....[5]....
        /*0064*/ 	.word	0x000007d0


	//   ....[6]....
        /*0068*/ 	.word	0x00000880


	//   ....[7]....
        /*006c*/ 	.word	0x000008d0


	//----- nvinfo : EIATTR_COOP_GROUP_MASK_REGIDS
	.align		4
.L_29:
        /*0070*/ 	.byte	0x04, 0x29
        /*0072*/ 	.short	(.L_31 - .L_30)


	//   ....[0]....
.L_30:
        /*0074*/ 	.word	0xffffffff


	//   ....[1]....
        /*0078*/ 	.word	0xffffffff


	//   ....[2]....
        /*007c*/ 	.word	0xffffffff


	//   ....[3]....
        /*0080*/ 	.word	0xffffffff


	//   ....[4]....
        /*0084*/ 	.word	0xffffffff


	//   ....[5]....
        /*0088*/ 	.word	0xffffffff


	//   ....[6]....
        /*008c*/ 	.word	0xffffffff


	//----- nvinfo : EIATTR_COOP_GROUP_INSTR_OFFSETS
	.align		4
.L_31:
        /*0090*/ 	.byte	0x04, 0x28
        /*0092*/ 	.short	(.L_33 - .L_32)


	//   ....[0]....
.L_32:
        /*0094*/ 	.word	0x00000070


	//   ....[1]....
        /*0098*/ 	.word	0x00000080


	//   ....[2]....
        /*009c*/ 	.word	0x00000140


	//   ....[3]....
        /*00a0*/ 	.word	0x00000440


	//   ....[4]....
        /*00a4*/ 	.word	0x00000480


	//   ....[5]....
        /*00a8*/ 	.word	0x00000920


	//   ....[6]....
        /*00ac*/ 	.word	0x00000a50


	//----- nvinfo : EIATTR_REG_RECONFIG
	.align		4
.L_33:
        /*00b0*/ 	.byte	0x01, 0x54
	.zero		2


	//----- nvinfo : EIATTR_SYSCALL_OFFSETS
	.align		4
        /*00b4*/ 	.byte	0x04, 0x46
        /*00b6*/ 	.short	(.L_35 - .L_34)


	//   ....[0]....
.L_34:
        /*00b8*/ 	.word	0x00001960


	//----- nvinfo : EIATTR_MBARRIER_INSTR_OFFSETS
	.align		4
.L_35:
        /*00bc*/ 	.byte	0x04, 0x39
        /*00be*/ 	.short	(.L_37 - .L_36)


	//   ....[0]....
.L_36:
        /*00c0*/ 	.word	0x00000260
        /*00c4*/ 	.word	0x000000ff
        /*00c8*/ 	.word	0x00000000
        /*00cc*/ 	.short	0x0100
        /*00ce*/ 	.byte	0x08
	.zero		1


	//   ....[1]....
        /*00d0*/ 	.word	0x00000270
        /*00d4*/ 	.word	0x000000ff
        /*00d8*/ 	.word	0x00000070
        /*00dc*/ 	.short	0x0100
        /*00de*/ 	.byte	0x08
	.zero		1


	//   ....[2]....
        /*00e0*/ 	.word	0x00000280
        /*00e4*/ 	.word	0x000000ff
        /*00e8*/ 	.word	0x00000008
        /*00ec*/ 	.short	0x0100
        /*00ee*/ 	.byte	0x08
	.zero		1


	//   ....[3]....
        /*00f0*/ 	.word	0x00000290
        /*00f4*/ 	.word	0x000000ff
        /*00f8*/ 	.word	0x00000078
        /*00fc*/ 	.short	0x0100
        /*00fe*/ 	.byte	0x08
	.zero		1


	//   ....[4]....
        /*0100*/ 	.word	0x000002a0
        /*0104*/ 	.word	0x000000ff
        /*0108*/ 	.word	0x00000010
        /*010c*/ 	.short	0x0100
        /*010e*/ 	.byte	0x08
	.zero		1


	//   ....[5]....
        /*0110*/ 	.word	0x000002b0
        /*0114*/ 	.word	0x000000ff
        /*0118*/ 	.word	0x00000080
        /*011c*/ 	.short	0x0100
        /*011e*/ 	.byte	0x08
	.zero		1


	//   ....[6]....
        /*0120*/ 	.word	0x000002c0
        /*0124*/ 	.word	0x000000ff
        /*0128*/ 	.word	0x00000018
        /*012c*/ 	.short	0x0100
        /*012e*/ 	.byte	0x08
	.zero		1


	//   ....[7]....
        /*0130*/ 	.word	0x000002d0
        /*0134*/ 	.word	0x000000ff
        /*0138*/ 	.word	0x00000088
        /*013c*/ 	.short	0x0100
        /*013e*/ 	.byte	0x08
	.zero		1


	//   ....[8]....
        /*0140*/ 	.word	0x000002e0
        /*0144*/ 	.word	0x000000ff
        /*0148*/ 	.word	0x00000020
        /*014c*/ 	.short	0x0100
        /*014e*/ 	.byte	0x08
	.zero		1


	//   ....[9]....
        /*0150*/ 	.word	0x000002f0
        /*0154*/ 	.word	0x000000ff
        /*0158*/ 	.word	0x00000090
        /*015c*/ 	.short	0x0100
        /*015e*/ 	.byte	0x08
	.zero		1


	//   ....[10]....
        /*0160*/ 	.word	0x00000300
        /*0164*/ 	.word	0x000000ff
        /*0168*/ 	.word	0x00000028
        /*016c*/ 	.short	0x0100
        /*016e*/ 	.byte	0x08
	.zero		1


	//   ....[11]....
        /*0170*/ 	.word	0x00000310
        /*0174*/ 	.word	0x000000ff
        /*0178*/ 	.word	0x00000098
        /*017c*/ 	.short	0x0100
        /*017e*/ 	.byte	0x08
	.zero		1


	//   ....[12]....
        /*0180*/ 	.word	0x00000320
        /*0184*/ 	.word	0x000000ff
        /*0188*/ 	.word	0x00000030
        /*018c*/ 	.short	0x0100
        /*018e*/ 	.byte	0x08
	.zero		1


	//   ....[13]....
        /*0190*/ 	.word	0x00000330
        /*0194*/ 	.word	0x000000ff
        /*0198*/ 	.word	0x000000a0
        /*019c*/ 	.short	0x0100
        /*019e*/ 	.byte	0x08
	.zero		1


	//   ....[14]....
        /*01a0*/ 	.word	0x00000340
        /*01a4*/ 	.word	0x000000ff
        /*01a8*/ 	.word	0x00000038
        /*01ac*/ 	.short	0x0100
        /*01ae*/ 	.byte	0x08
	.zero		1


	//   ....[15]....
        /*01b0*/ 	.word	0x00000350
        /*01b4*/ 	.word	0x000000ff
        /*01b8*/ 	.word	0x000000a8
        /*01bc*/ 	.short	0x0100
        /*01be*/ 	.byte	0x08
	.zero		1


	//   ....[16]....
        /*01c0*/ 	.word	0x00000360
        /*01c4*/ 	.word	0x000000ff
        /*01c8*/ 	.word	0x00000040
        /*01cc*/ 	.short	0x0100
        /*01ce*/ 	.byte	0x08
	.zero		1


	//   ....[17]....
        /*01d0*/ 	.word	0x00000370
        /*01d4*/ 	.word	0x000000ff
        /*01d8*/ 	.word	0x000000b0
        /*01dc*/ 	.short	0x0100
        /*01de*/ 	.byte	0x08
	.zero		1


	//   ....[18]....
        /*01e0*/ 	.word	0x00000380
        /*01e4*/ 	.word	0x000000ff
        /*01e8*/ 	.word	0x00000048
        /*01ec*/ 	.short	0x0100
        /*01ee*/ 	.byte	0x08
	.zero		1


	//   ....[19]....
        /*01f0*/ 	.word	0x00000390
        /*01f4*/ 	.word	0x000000ff
        /*01f8*/ 	.word	0x000000b8
        /*01fc*/ 	.short	0x0100
        /*01fe*/ 	.byte	0x08
	.zero		1


	//   ....[20]....
        /*0200*/ 	.word	0x000003a0
        /*0204*/ 	.word	0x000000ff
        /*0208*/ 	.word	0x00000050
        /*020c*/ 	.short	0x0100
        /*020e*/ 	.byte	0x08
	.zero		1


	//   ....[21]....
        /*0210*/ 	.word	0x000003b0
        /*0214*/ 	.word	0x000000ff
        /*0218*/ 	.word	0x000000c0
        /*021c*/ 	.short	0x0100
        /*021e*/ 	.byte	0x08
	.zero		1


	//   ....[22]....
        /*0220*/ 	.word	0x000003c0
        /*0224*/ 	.word	0x000000ff
        /*0228*/ 	.word	0x00000058
        /*022c*/ 	.short	0x0100
        /*022e*/ 	.byte	0x08
	.zero		1


	//   ....[23]....
        /*0230*/ 	.word	0x000003d0
        /*0234*/ 	.word	0x000000ff
        /*0238*/ 	.word	0x000000c8
        /*023c*/ 	.short	0x0100
        /*023e*/ 	.byte	0x08
	.zero		1


	//   ....[24]....
        /*0240*/ 	.word	0x000003e0
        /*0244*/ 	.word	0x000000ff
        /*0248*/ 	.word	0x00000060
        /*024c*/ 	.short	0x0100
        /*024e*/ 	.byte	0x08
	.zero		1


	//   ....[25]....
        /*0250*/ 	.word	0x000003f0
        /*0254*/ 	.word	0x000000ff
        /*0258*/ 	.word	0x000000d0
        /*025c*/ 	.short	0x0100
        /*025e*/ 	.byte	0x08
	.zero		1


	//   ....[26]....
        /*0260*/ 	.word	0x00000400
        /*0264*/ 	.word	0x000000ff
        /*0268*/ 	.word	0x00000068
        /*026c*/ 	.short	0x0100
        /*026e*/ 	.byte	0x08
	.zero		1


	//   ....[27]....
        /*0270*/ 	.word	0x00000410
        /*0274*/ 	.word	0x000000ff
        /*0278*/ 	.word	0x000000d8
        /*027c*/ 	.short	0x0100
        /*027e*/ 	.byte	0x08
	.zero		1


	//   ....[28]....
        /*0280*/ 	.word	0x00000900
        /*0284*/ 	.word	0x000000ff
        /*0288*/ 	.word	0x00000110
        /*028c*/ 	.short	0x0100
        /*028e*/ 	.byte	0x08
	.zero		1


	//   ....[29]....
        /*0290*/ 	.word	0x000009a0
        /*0294*/ 	.word	0x000000ff
        /*0298*/ 	.word	0x00000118
        /*029c*/ 	.short	0x0100
        /*029e*/ 	.byte	0x08
	.zero		1


	//   ....[30]....
        /*02a0*/ 	.word	0x000009d0
        /*02a4*/ 	.word	0x000000ff
        /*02a8*/ 	.word	0x000000f0
        /*02ac*/ 	.short	0x0100
        /*02ae*/ 	.byte	0x09
	.zero		1


	//   ....[31]....
        /*02b0*/ 	.word	0x000009e0
        /*02b4*/ 	.word	0x000000ff
        /*02b8*/ 	.word	0x000000f8
        /*02bc*/ 	.short	0x0100
        /*02be*/ 	.byte	0x09
	.zero		1


	//   ....[32]....
        /*02c0*/ 	.word	0x000009f0
        /*02c4*/ 	.word	0x000000ff
        /*02c8*/ 	.word	0x00000100
        /*02cc*/ 	.short	0x0100
        /*02ce*/ 	.byte	0x09
	.zero		1


	//   ....[33]....
        /*02d0*/ 	.word	0x00000a00
        /*02d4*/ 	.word	0x000000ff
        /*02d8*/ 	.word	0x00000108
        /*02dc*/ 	.short	0x0100
        /*02de*/ 	.byte	0x09
	.zero		1


	//   ....[34]....
        /*02e0*/ 	.word	0x00001840
        /*02e4*/ 	.word	0x0000003e
        /*02e8*/ 	.word	0x00000000
        /*02ec*/ 	.short	0x010a
        /*02ee*/ 	.byte	0x2a
	.zero		1


	//   ....[35]....
        /*02f0*/ 	.word	0x000019f0
        /*02f4*/ 	.word	0x00000003
        /*02f8*/ 	.word	0x00000000
        /*02fc*/ 	.short	0x010a
        /*02fe*/ 	.byte	0x3f
	.zero		1


	//   ....[36]....
        /*0300*/ 	.word	0x00001a30
        /*0304*/ 	.word	0x00000003
        /*0308*/ 	.word	0x00000000
        /*030c*/ 	.short	0x010a
        /*030e*/ 	.byte	0x3f
	.zero		1


	//   ....[37]....
        /*0310*/ 	.word	0x00001d30
        /*0314*/ 	.word	0x000000ff
        /*0318*/ 	.word	0x00000000
        /*031c*/ 	.short	0x010a
        /*031e*/ 	.byte	0x04
	.zero		1


	//   ....[38]....
        /*0320*/ 	.word	0x00001d70
        /*0324*/ 	.word	0x000000ff
        /*0328*/ 	.word	0x00000000
        /*032c*/ 	.short	0x010a
        /*032e*/ 	.byte	0x04
	.zero		1


	//   ....[39]....
        /*0330*/ 	.word	0x00001fd0
        /*0334*/ 	.word	0x00000005
        /*0338*/ 	.word	0x00000000
        /*033c*/ 	.short	0x0101
        /*033e*/ 	.byte	0x3f
	.zero		1


	//   ....[40]....
        /*0340*/ 	.word	0x000020d0
        /*0344*/ 	.word	0x0000003f
        /*0348*/ 	.word	0x00000000
        /*034c*/ 	.short	0x0101
        /*034e*/ 	.byte	0x2f
	.zero		1


	//   ....[41]....
        /*0350*/ 	.word	0x000021f0
        /*0354*/ 	.word	0x00000000
        /*0358*/ 	.word	0x00000000
        /*035c*/ 	.short	0x0101
        /*035e*/ 	.byte	0x3f
	.zero		1


	//   ....[42]....
        /*0360*/ 	.word	0x000022b0
        /*0364*/ 	.word	0x0000003e
        /*0368*/ 	.word	0x00000010
        /*036c*/ 	.short	0x010a
        /*036e*/ 	.byte	0x2a
	.zero		1


	//   ....[43]....
        /*0370*/ 	.word	0x000040d0
        /*0374*/ 	.word	0x00000041
        /*0378*/ 	.word	0x00000000
        /*037c*/ 	.short	0x0101
        /*037e*/ 	.byte	0x2f
	.zero		1


	//   ....[44]....
        /*0380*/ 	.word	0x00004a80
        /*0384*/ 	.word	0x0000000d
        /*0388*/ 	.word	0x00000070
        /*038c*/ 	.short	0x010a
        /*038e*/ 	.byte	0x3f
	.zero		1


	//   ....[45]....
        /*0390*/ 	.word	0x00004eb0
        /*0394*/ 	.word	0x0000000a
        /*0398*/ 	.word	0x00000118
        /*039c*/ 	.short	0x0101
        /*039e*/ 	.byte	0x3f
	.zero		1


	//   ....[46]....
        /*03a0*/ 	.word	0x000055e0
        /*03a4*/ 	.word	0x00000007
        /*03a8*/ 	.word	0x00000000
        /*03ac*/ 	.short	0x010a
        /*03ae*/ 	.byte	0x3f
	.zero		1


	//   ....[47]....
        /*03b0*/ 	.word	0x00005660
        /*03b4*/ 	.word	0x00000008
        /*03b8*/ 	.word	0x00000000
        /*03bc*/ 	.short	0x010a
        /*03be*/ 	.byte	0x3f
	.zero		1


	//   ....[48]....
        /*03c0*/ 	.word	0x000056f0
        /*03c4*/ 	.word	0x00000009
        /*03c8*/ 	.word	0x00000000
        /*03cc*/ 	.short	0x010a
        /*03ce*/ 	.byte	0x3f
	.zero		1


	//   ....[49]....
        /*03d0*/ 	.word	0x00005780
        /*03d4*/ 	.word	0x00000008
        /*03d8*/ 	.word	0x00000000
        /*03dc*/ 	.short	0x010a
        /*03de*/ 	.byte	0x3f
	.zero		1


	//   ....[50]....
        /*03e0*/ 	.word	0x00005810
        /*03e4*/ 	.word	0x00000009
        /*03e8*/ 	.word	0x00000000
        /*03ec*/ 	.short	0x010a
        /*03ee*/ 	.byte	0x3f
	.zero		1


	//   ....[51]....
        /*03f0*/ 	.word	0x000058a0
        /*03f4*/ 	.word	0x00000008
        /*03f8*/ 	.word	0x00000000
        /*03fc*/ 	.short	0x010a
        /*03fe*/ 	.byte	0x3f
	.zero		1


	//   ....[52]....
        /*0400*/ 	.word	0x00005930
        /*0404*/ 	.word	0x00000009
        /*0408*/ 	.word	0x00000000
        /*040c*/ 	.short	0x010a
        /*040e*/ 	.byte	0x3f
	.zero		1


	//   ....[53]....
        /*0410*/ 	.word	0x000059c0
        /*0414*/ 	.word	0x00000008
        /*0418*/ 	.word	0x00000000
        /*041c*/ 	.short	0x010a
        /*041e*/ 	.byte	0x3f
	.zero		1


	//   ....[54]....
        /*0420*/ 	.word	0x00005a50
        /*0424*/ 	.word	0x00000009
        /*0428*/ 	.word	0x00000000
        /*042c*/ 	.short	0x010a
        /*042e*/ 	.byte	0x3f
	.zero		1


	//   ....[55]....
        /*0430*/ 	.word	0x00005ae0
        /*0434*/ 	.word	0x00000008
        /*0438*/ 	.word	0x00000000
        /*043c*/ 	.short	0x010a
        /*043e*/ 	.byte	0x3f
	.zero		1


	//   ....[56]....
        /*0440*/ 	.word	0x00005b70
        /*0444*/ 	.word	0x00000009
        /*0448*/ 	.word	0x00000000
        /*044c*/ 	.short	0x010a
        /*044e*/ 	.byte	0x3f
	.zero		1


	//   ....[57]....
        /*0450*/ 	.word	0x00005c00
        /*0454*/ 	.word	0x00000008
        /*0458*/ 	.word	0x00000000
        /*045c*/ 	.short	0x010a
        /*045e*/ 	.byte	0x3f
	.zero		1


	//   ....[58]....
        /*0460*/ 	.word	0x00005c90
        /*0464*/ 	.word	0x0000000b
        /*0468*/ 	.word	0x00000000
        /*046c*/ 	.short	0x010a
        /*046e*/ 	.byte	0x3f
	.zero		1


	//   ....[59]....
        /*0470*/ 	.word	0x00005d20
        /*0474*/ 	.word	0x00000003
        /*0478*/ 	.word	0x00000000
        /*047c*/ 	.short	0x010a
        /*047e*/ 	.byte	0x3f
	.zero		1


	//   ....[60]....
        /*0480*/ 	.word	0x00005d80
        /*0484*/ 	.word	0x00000040
        /*0488*/ 	.word	0x00000000
        /*048c*/ 	.short	0x010a
        /*048e*/ 	.byte	0x3f
	.zero		1


	//   ....[61]....
        /*0490*/ 	.word	0x00005dd0
        /*0494*/ 	.word	0x00000003
        /*0498*/ 	.word	0x00000000
        /*049c*/ 	.short	0x010a
        /*049e*/ 	.byte	0x3f
	.zero		1


	//   ....[62]....
        /*04a0*/ 	.word	0x00005e30
        /*04a4*/ 	.word	0x00000005
        /*04a8*/ 	.word	0x00000000
        /*04ac*/ 	.short	0x010a
        /*04ae*/ 	.byte	0x3f
	.zero		1


	//   ....[63]....
        /*04b0*/ 	.word	0x00005e80
        /*04b4*/ 	.word	0x00000040
        /*04b8*/ 	.word	0x00000010
        /*04bc*/ 	.short	0x010a
        /*04be*/ 	.byte	0x3f
	.zero		1


	//   ....[64]....
        /*04c0*/ 	.word	0x00005f50
        /*04c4*/ 	.word	0x0000000d
        /*04c8*/ 	.word	0x00000070
        /*04cc*/ 	.short	0x010a
        /*04ce*/ 	.byte	0x3f
	.zero		1


	//   ....[65]....
        /*04d0*/ 	.word	0x00006020
        /*04d4*/ 	.word	0x00000007
        /*04d8*/ 	.word	0x00000000
        /*04dc*/ 	.short	0x010a
        /*04de*/ 	.byte	0x3f
	.zero		1


	//   ....[66]....
        /*04e0*/ 	.word	0x00006070
        /*04e4*/ 	.word	0x00000008
        /*04e8*/ 	.word	0x00000000
        /*04ec*/ 	.short	0x010a
        /*04ee*/ 	.byte	0x3f
	.zero		1


	//   ....[67]....
        /*04f0*/ 	.word	0x000060c0
        /*04f4*/ 	.word	0x00000009
        /*04f8*/ 	.word	0x00000000
        /*04fc*/ 	.short	0x010a
        /*04fe*/ 	.byte	0x3f
	.zero		1


	//   ....[68]....
        /*0500*/ 	.word	0x00006110
        /*0504*/ 	.word	0x00000008
        /*0508*/ 	.word	0x00000000
        /*050c*/ 	.short	0x010a
        /*050e*/ 	.byte	0x3f
	.zero		1


	//   ....[69]....
        /*0510*/ 	.word	0x00006160
        /*0514*/ 	.word	0x00000009
        /*0518*/ 	.word	0x00000000
        /*051c*/ 	.short	0x010a
        /*051e*/ 	.byte	0x3f
	.zero		1


	//   ....[70]....
        /*0520*/ 	.word	0x000061b0
        /*0524*/ 	.word	0x00000008
        /*0528*/ 	.word	0x00000000
        /*052c*/ 	.short	0x010a
        /*052e*/ 	.byte	0x3f
	.zero		1


	//   ....[71]....
        /*0530*/ 	.word	0x00006200
        /*0534*/ 	.word	0x00000009
        /*0538*/ 	.word	0x00000000
        /*053c*/ 	.short	0x010a
        /*053e*/ 	.byte	0x3f
	.zero		1


	//   ....[72]....
        /*0540*/ 	.word	0x00006250
        /*0544*/ 	.word	0x00000008
        /*0548*/ 	.word	0x00000000
        /*054c*/ 	.short	0x010a
        /*054e*/ 	.byte	0x3f
	.zero		1


	//   ....[73]....
        /*0550*/ 	.word	0x000062a0
        /*0554*/ 	.word	0x00000009
        /*0558*/ 	.word	0x00000000
        /*055c*/ 	.short	0x010a
        /*055e*/ 	.byte	0x3f
	.zero		1


	//   ....[74]....
        /*0560*/ 	.word	0x000062f0
        /*0564*/ 	.word	0x00000008
        /*0568*/ 	.word	0x00000000
        /*056c*/ 	.short	0x010a
        /*056e*/ 	.byte	0x3f
	.zero		1


	//   ....[75]....
        /*0570*/ 	.word	0x00006340
        /*0574*/ 	.word	0x00000009
        /*0578*/ 	.word	0x00000000
        /*057c*/ 	.short	0x010a
        /*057e*/ 	.byte	0x3f
	.zero		1


	//   ....[76]....
        /*0580*/ 	.word	0x00006390
        /*0584*/ 	.word	0x00000008
        /*0588*/ 	.word	0x00000000
        /*058c*/ 	.short	0x010a
        /*058e*/ 	.byte	0x3f
	.zero		1


	//   ....[77]....
        /*0590*/ 	.word	0x000063e0
        /*0594*/ 	.word	0x0000000b
        /*0598*/ 	.word	0x00000000
        /*059c*/ 	.short	0x010a
        /*059e*/ 	.byte	0x3f
	.zero		1


	//----- nvinfo : EIATTR_NUM_MBARRIERS
	.align		4
.L_37:
        /*05a0*/ 	.byte	0x03, 0x38
        /*05a2*/ 	.short	0x0022


	//----- nvinfo : EIATTR_EXIT_INSTR_OFFSETS
	.align		4
        /*05a4*/ 	.byte	0x04, 0x1c
        /*05a6*/ 	.short	(.L_39 - .L_38)


	//   ....[0]....
.L_38:
        /*05a8*/ 	.word	0x00001500


	//   ....[1]....
        /*05ac*/ 	.word	0x00001560


	//   ....[2]....
        /*05b0*/ 	.word	0x00004760


	//   ....[3]....
        /*05b4*/ 	.word	0x00004790


	//   ....[4]....
        /*05b8*/ 	.word	0x00005d70


	//----- nvinfo : EIATTR_MAX_THREADS
	.align		4
.L_39:
        /*05bc*/ 	.byte	0x04, 0x05
        /*05be*/ 	.short	(.L_41 - .L_40)
.L_40:
        /*05c0*/ 	.word	0x00000180
        /*05c4*/ 	.word	0x00000001
        /*05c8*/ 	.word	0x00000001


	//----- nvinfo : EIATTR_CRS_STACK_SIZE
	.align		4
.L_41:
        /*05cc*/ 	.byte	0x04, 0x1e
        /*05ce*/ 	.short	(.L_43 - .L_42)
.L_42:
        /*05d0*/ 	.word	0x00000000


	//----- nvinfo : EIATTR_CBANK_PARAM_SIZE
	.align		4
.L_43:
        /*05d4*/ 	.byte	0x03, 0x19
        /*05d6*/ 	.short	0x0470


	//----- nvinfo : EIATTR_PARAM_CBANK
	.align		4
        /*05d8*/ 	.byte	0x04, 0x0a
        /*05da*/ 	.short	(.L_45 - .L_44)
	.align		4
.L_44:
        /*05dc*/ 	.word	index@(.nv.constant0._ZN7cutlass13device_kernelINS_4gemm6kernel13GemmUniversalIN4cute5tupleIJiiiiEEENS1_10collective13CollectiveMmaINS1_34MainloopSm90TmaGmmaWarpSpecializedILi14ENS5_IJNS4_1CILi1EEENSA_ILi4EEESB_EEENS1_32KernelTmaWarpSpecializedPingpongEEENS5_IJNSA_ILi64EEESG_NSA_ILi128EEEEEEaNS5_IJlSB_lEEEaSJ_NS4_8TiledMMAINS4_8MMA_AtomIJNS4_4SM904GMMA26MMA_64x64x32_S32S8S8_SS_TNEEEENS4_6LayoutINS5_IJSB_SB_SB_EEENS5_IJNSA_ILi0EEESS_SS_EEEEENS5_IJNS4_10UnderscoreESV_SV_EEEEENS4_23SM90_TMA_LOAD_MULTICASTENS4_14ComposedLayoutINS4_7SwizzleILi3ELi4ELi3EEENS4_18smem_ptr_flag_bitsILi8EEENSQ_INS5_IJNSA_ILi8EEESH_EEENS5_IJSH_SB_EEEEEEEvNS4_8identityENS4_13SM90_TMA_LOADES18_vS19_EENS_8epilogue10collective6detail29Sm90TmaWarpSpecializedAdapterINS1D_15DefaultEpilogueIaSJ_SJ_NS1C_6thread17LinearCombinationIaLi1EiiLNS1H_9ScaleType4KindE0ELNS_15FloatRoundStyleE2EaEENS1_15EpilogueDefaultEEEEEvvEEEEvNT_6ParamsE)
        /*05e0*/ 	.short	0x0210
        /*05e2*/ 	.short	0x0470


	//----- nvinfo : EIATTR_SW_WAR
	.align		4
.L_45:
        /*05e4*/ 	.byte	0x04, 0x36
        /*05e6*/ 	.short	(.L_47 - .L_46)
.L_46:
        /*05e8*/ 	.word	0x00000008
.L_47:


//--------------------- .nv.callgraph             --------------------------
	.section	.nv.callgraph,"",@"SHT_CUDA_CALLGRAPH"
	.align	4
	.sectionentsize	8
	.align		4
        /*0000*/ 	.word	0x00000000
	.align		4
        /*0004*/ 	.word	0xffffffff
	.align		4
        /*0008*/ 	.word	index@(_ZN7cutlass13device_kernelINS_4gemm6kernel13GemmUniversalIN4cute5tupleIJiiiiEEENS1_10collective13CollectiveMmaINS1_34MainloopSm90TmaGmmaWarpSpecializedILi14ENS5_IJNS4_1CILi1EEENSA_ILi4EEESB_EEENS1_32KernelTmaWarpSpecializedPingpongEEENS5_IJNSA_ILi64EEESG_NSA_ILi128EEEEEEaNS5_IJlSB_lEEEaSJ_NS4_8TiledMMAINS4_8MMA_AtomIJNS4_4SM904GMMA26MMA_64x64x32_S32S8S8_SS_TNEEEENS4_6LayoutINS5_IJSB_SB_SB_EEENS5_IJNSA_ILi0EEESS_SS_EEEEENS5_IJNS4_10UnderscoreESV_SV_EEEEENS4_23SM90_TMA_LOAD_MULTICASTENS4_14ComposedLayoutINS4_7SwizzleILi3ELi4ELi3EEENS4_18smem_ptr_flag_bitsILi8EEENSQ_INS5_IJNSA_ILi8EEESH_EEENS5_IJSH_SB_EEEEEEEvNS4_8identityENS4_13SM90_TMA_LOADES18_vS19_EENS_8epilogue10collective6detail29Sm90TmaWarpSpecializedAdapterINS1D_15DefaultEpilogueIaSJ_SJ_NS1C_6thread17LinearCombinationIaLi1EiiLNS1H_9ScaleType4KindE0ELNS_15FloatRoundStyleE2EaEENS1_15EpilogueDefaultEEEEEvvEEEEvNT_6ParamsE)
	.align		4
        /*000c*/ 	.word	index@(__assertfail)
	.align		4
        /*0010*/ 	.word	0x00000000
	.align		4
        /*0014*/ 	.word	0xfffffffe
	.align		4
        /*0018*/ 	.word	0x00000000
	.align		4
        /*001c*/ 	.word	0xfffffffd
	.align		4
        /*0020*/ 	.word	0x00000000
	.align		4
        /*0024*/ 	.word	0xfffffffc


//--------------------- .nv.constant4             --------------------------
	.section	.nv.constant4,"a",@progbits
	.align	8
	.align		8
.nv.constant4:
        /*0000*/ 	.dword	__assertfail
	.align		8
        /*0008*/ 	.dword	__unnamed_1
	.align		8
        /*0010*/ 	.dword	_ZN40_INTERNAL_41949aca_4_k_cu_506f4563_203224cuda3std3__45__cpo5beginE
	.align		8
        /*0018*/ 	.dword	_ZN40_INTERNAL_41949aca_4_k_cu_506f4563_203224cuda3std3__45__cpo3endE
	.align		8
        /*0020*/ 	.dword	_ZN40_INTERNAL_41949aca_4_k_cu_506f4563_203224cuda3std3__45__cpo6cbeginE
	.align		8
        /*0028*/ 	.dword	_ZN40_INTERNAL_41949aca_4_k_cu_506f4563_203224cuda3std3__45__cpo4cendE
	.align		8
        /*0030*/ 	.dword	_ZN40_INTERNAL_41949aca_4_k_cu_506f4563_203224cuda3std3__442_GLOBAL__N__41949aca_4_k_cu_506f4563_203226ignoreE
	.align		8
        /*0038*/ 	.dword	_ZN40_INTERNAL_41949aca_4_k_cu_506f4563_203224cuda3std3__419piecewise_constructE
	.align		8
        /*0040*/ 	.dword	_ZN40_INTERNAL_41949aca_4_k_cu_506f4563_203224cuda3std3__48in_placeE
	.align		8
        /*0048*/ 	.dword	_ZN40_INTERNAL_41949aca_4_k_cu_506f4563_203224cuda3std6ranges3__45__cpo4swapE
	.align		8
        /*0050*/ 	.dword	_ZN40_INTERNAL_41949aca_4_k_cu_506f4563_203224cuda3std6ranges3__45__cpo9iter_moveE
	.align		8
        /*0058*/ 	.dword	_ZN40_INTERNAL_41949aca_4_k_cu_506f4563_203224cute7productE
	.align		8
        /*0060*/ 	.dword	_ZN40_INTERNAL_41949aca_4_k_cu_506f4563_203224cute1_E
	.align		8
        /*0068*/ 	.dword	$str$22
	.align		8
        /*0070*/ 	.dword	$str$23


//--------------------- .text._ZN7cutlass13device_kernelINS_4gemm6kernel13GemmUniversalIN4cute5tupleIJiiiiEEENS1_10collective13CollectiveMmaINS1_34MainloopSm90TmaGmmaWarpSpecializedILi14ENS5_IJNS4_1CILi1EEENSA_ILi4EEESB_EEENS1_32KernelTmaWarpSpecializedPingpongEEENS5_IJNSA_ILi64EEESG_NSA_ILi128EEEEEEaNS5_IJlSB_lEEEaSJ_NS4_8TiledMMAINS4_8MMA_AtomIJNS4_4SM904GMMA26MMA_64x64x32_S32S8S8_SS_TNEEEENS4_6LayoutINS5_IJSB_SB_SB_EEENS5_IJNSA_ILi0EEESS_SS_EEEEENS5_IJNS4_10UnderscoreESV_SV_EEEEENS4_23SM90_TMA_LOAD_MULTICASTENS4_14ComposedLayoutINS4_7SwizzleILi3ELi4ELi3EEENS4_18smem_ptr_flag_bitsILi8EEENSQ_INS5_IJNSA_ILi8EEESH_EEENS5_IJSH_SB_EEEEEEEvNS4_8identityENS4_13SM90_TMA_LOADES18_vS19_EENS_8epilogue10collective6detail29Sm90TmaWarpSpecializedAdapterINS1D_15DefaultEpilogueIaSJ_SJ_NS1C_6thread17LinearCombinationIaLi1EiiLNS1H_9ScaleType4KindE0ELNS_15FloatRoundStyleE2EaEENS1_15EpilogueDefaultEEEEEvvEEEEvNT_6ParamsE --------------------------
	.section	.text._ZN7cutlass13device_kernelINS_4gemm6kernel13GemmUniversalIN4cute5tupleIJiiiiEEENS1_10collective13CollectiveMmaINS1_34MainloopSm90TmaGmmaWarpSpecializedILi14ENS5_IJNS4_1CILi1EEENSA_ILi4EEESB_EEENS1_32KernelTmaWarpSpecializedPingpongEEENS5_IJNSA_ILi64EEESG_NSA_ILi128EEEEEEaNS5_IJlSB_lEEEaSJ_NS4_8TiledMMAINS4_8MMA_AtomIJNS4_4SM904GMMA26MMA_64x64x32_S32S8S8_SS_TNEEEENS4_6LayoutINS5_IJSB_SB_SB_EEENS5_IJNSA_ILi0EEESS_SS_EEEEENS5_IJNS4_10UnderscoreESV_SV_EEEEENS4_23SM90_TMA_LOAD_MULTICASTENS4_14ComposedLayoutINS4_7SwizzleILi3ELi4ELi3EEENS4_18smem_ptr_flag_bitsILi8EEENSQ_INS5_IJNSA_ILi8EEESH_EEENS5_IJSH_SB_EEEEEEEvNS4_8identityENS4_13SM90_TMA_LOADES18_vS19_EENS_8epilogue10collective6detail29Sm90TmaWarpSpecializedAdapterINS1D_15DefaultEpilogueIaSJ_SJ_NS1C_6thread17LinearCombinationIaLi1EiiLNS1H_9ScaleType4KindE0ELNS_15FloatRoundStyleE2EaEENS1_15EpilogueDefaultEEEEEvvEEEEvNT_6ParamsE,"ax",@progbits
	.align	128
.text._ZN7cutlass13device_kernelINS_4gemm6kernel13GemmUniversalIN4cute5tupleIJiiiiEEENS1_10collective13CollectiveMmaINS1_34MainloopSm90TmaGmmaWarpSpecializedILi14ENS5_IJNS4_1CILi1EEENSA_ILi4EEESB_EEENS1_32KernelTmaWarpSpecializedPingpongEEENS5_IJNSA_ILi64EEESG_NSA_ILi128EEEEEEaNS5_IJlSB_lEEEaSJ_NS4_8TiledMMAINS4_8MMA_AtomIJNS4_4SM904GMMA26MMA_64x64x32_S32S8S8_SS_TNEEEENS4_6LayoutINS5_IJSB_SB_SB_EEENS5_IJNSA_ILi0EEESS_SS_EEEEENS5_IJNS4_10UnderscoreESV_SV_EEEEENS4_23SM90_TMA_LOAD_MULTICASTENS4_14ComposedLayoutINS4_7SwizzleILi3ELi4ELi3EEENS4_18smem_ptr_flag_bitsILi8EEENSQ_INS5_IJNSA_ILi8EEESH_EEENS5_IJSH_SB_EEEEEEEvNS4_8identityENS4_13SM90_TMA_LOADES18_vS19_EENS_8epilogue10collective6detail29Sm90TmaWarpSpecializedAdapterINS1D_15DefaultEpilogueIaSJ_SJ_NS1C_6thread17LinearCombinationIaLi1EiiLNS1H_9ScaleType4KindE0ELNS_15FloatRoundStyleE2EaEENS1_15EpilogueDefaultEEEEEvvEEEEvNT_6ParamsE:
        .type           _ZN7cutlass13device_kernelINS_4gemm6kernel13GemmUniversalIN4cute5tupleIJiiiiEEENS1_10collective13CollectiveMmaINS1_34MainloopSm90TmaGmmaWarpSpecializedILi14ENS5_IJNS4_1CILi1EEENSA_ILi4EEESB_EEENS1_32KernelTmaWarpSpecializedPingpongEEENS5_IJNSA_ILi64EEESG_NSA_ILi128EEEEEEaNS5_IJlSB_lEEEaSJ_NS4_8TiledMMAINS4_8MMA_AtomIJNS4_4SM904GMMA26MMA_64x64x32_S32S8S8_SS_TNEEEENS4_6LayoutINS5_IJSB_SB_SB_EEENS5_IJNSA_ILi0EEESS_SS_EEEEENS5_IJNS4_10UnderscoreESV_SV_EEEEENS4_23SM90_TMA_LOAD_MULTICASTENS4_14ComposedLayoutINS4_7SwizzleILi3ELi4ELi3EEENS4_18smem_ptr_flag_bitsILi8EEENSQ_INS5_IJNSA_ILi8EEESH_EEENS5_IJSH_SB_EEEEEEEvNS4_8identityENS4_13SM90_TMA_LOADES18_vS19_EENS_8epilogue10collective6detail29Sm90TmaWarpSpecializedAdapterINS1D_15DefaultEpilogueIaSJ_SJ_NS1C_6thread17LinearCombinationIaLi1EiiLNS1H_9ScaleType4KindE0ELNS_15FloatRoundStyleE2EaEENS1_15EpilogueDefaultEEEEEvvEEEEvNT_6ParamsE,@function
        .size           _ZN7cutlass13device_kernelINS_4gemm6kernel13GemmUniversalIN4cute5tupleIJiiiiEEENS1_10collective13CollectiveMmaINS1_34MainloopSm90TmaGmmaWarpSpecializedILi14ENS5_IJNS4_1CILi1EEENSA_ILi4EEESB_EEENS1_32KernelTmaWarpSpecializedPingpongEEENS5_IJNSA_ILi64EEESG_NSA_ILi128EEEEEEaNS5_IJlSB_lEEEaSJ_NS4_8TiledMMAINS4_8MMA_AtomIJNS4_4SM904GMMA26MMA_64x64x32_S32S8S8_SS_TNEEEENS4_6LayoutINS5_IJSB_SB_SB_EEENS5_IJNSA_ILi0EEESS_SS_EEEEENS5_IJNS4_10UnderscoreESV_SV_EEEEENS4_23SM90_TMA_LOAD_MULTICASTENS4_14ComposedLayoutINS4_7SwizzleILi3ELi4ELi3EEENS4_18smem_ptr_flag_bitsILi8EEENSQ_INS5_IJNSA_ILi8EEESH_EEENS5_IJSH_SB_EEEEEEEvNS4_8identityENS4_13SM90_TMA_LOADES18_vS19_EENS_8epilogue10collective6detail29Sm90TmaWarpSpecializedAdapterINS1D_15DefaultEpilogueIaSJ_SJ_NS1C_6thread17LinearCombinationIaLi1EiiLNS1H_9ScaleType4KindE0ELNS_15FloatRoundStyleE2EaEENS1_15EpilogueDefaultEEEEEvvEEEEvNT_6ParamsE,(.L_x_164 - _ZN7cutlass13device_kernelINS_4gemm6kernel13GemmUniversalIN4cute5tupleIJiiiiEEENS1_10collective13CollectiveMmaINS1_34MainloopSm90TmaGmmaWarpSpecializedILi14ENS5_IJNS4_1CILi1EEENSA_ILi4EEESB_EEENS1_32KernelTmaWarpSpecializedPingpongEEENS5_IJNSA_ILi64EEESG_NSA_ILi128EEEEEEaNS5_IJlSB_lEEEaSJ_NS4_8TiledMMAINS4_8MMA_AtomIJNS4_4SM904GMMA26MMA_64x64x32_S32S8S8_SS_TNEEEENS4_6LayoutINS5_IJSB_SB_SB_EEENS5_IJNSA_ILi0EEESS_SS_EEEEENS5_IJNS4_10UnderscoreESV_SV_EEEEENS4_23SM90_TMA_LOAD_MULTICASTENS4_14ComposedLayoutINS4_7SwizzleILi3ELi4ELi3EEENS4_18smem_ptr_flag_bitsILi8EEENSQ_INS5_IJNSA_ILi8EEESH_EEENS5_IJSH_SB_EEEEEEEvNS4_8identityENS4_13SM90_TMA_LOADES18_vS19_EENS_8epilogue10collective6detail29Sm90TmaWarpSpecializedAdapterINS1D_15DefaultEpilogueIaSJ_SJ_NS1C_6thread17LinearCombinationIaLi1EiiLNS1H_9ScaleType4KindE0ELNS_15FloatRoundStyleE2EaEENS1_15EpilogueDefaultEEEEEvvEEEEvNT_6ParamsE)
        .other          _ZN7cutlass13device_kernelINS_4gemm6kernel13GemmUniversalIN4cute5tupleIJiiiiEEENS1_10collective13CollectiveMmaINS1_34MainloopSm90TmaGmmaWarpSpecializedILi14ENS5_IJNS4_1CILi1EEENSA_ILi4EEESB_EEENS1_32KernelTmaWarpSpecializedPingpongEEENS5_IJNSA_ILi64EEESG_NSA_ILi128EEEEEEaNS5_IJlSB_lEEEaSJ_NS4_8TiledMMAINS4_8MMA_AtomIJNS4_4SM904GMMA26MMA_64x64x32_S32S8S8_SS_TNEEEENS4_6LayoutINS5_IJSB_SB_SB_EEENS5_IJNSA_ILi0EEESS_SS_EEEEENS5_IJNS4_10UnderscoreESV_SV_EEEEENS4_23SM90_TMA_LOAD_MULTICASTENS4_14ComposedLayoutINS4_7SwizzleILi3ELi4ELi3EEENS4_18smem_ptr_flag_bitsILi8EEENSQ_INS5_IJNSA_ILi8EEESH_EEENS5_IJSH_SB_EEEEEEEvNS4_8identityENS4_13SM90_TMA_LOADES18_vS19_EENS_8epilogue10collective6detail29Sm90TmaWarpSpecializedAdapterINS1D_15DefaultEpilogueIaSJ_SJ_NS1C_6thread17LinearCombinationIaLi1EiiLNS1H_9ScaleType4KindE0ELNS_15FloatRoundStyleE2EaEENS1_15EpilogueDefaultEEEEEvvEEEEvNT_6ParamsE,@"STO_CUDA_ENTRY STV_DEFAULT"
_ZN7cutlass13device_kernelINS_4gemm6kernel13GemmUniversalIN4cute5tupleIJiiiiEEENS1_10collective13CollectiveMmaINS1_34MainloopSm90TmaGmmaWarpSpecializedILi14ENS5_IJNS4_1CILi1EEENSA_ILi4EEESB_EEENS1_32KernelTmaWarpSpecializedPingpongEEENS5_IJNSA_ILi64EEESG_NSA_ILi128EEEEEEaNS5_IJlSB_lEEEaSJ_NS4_8TiledMMAINS4_8MMA_AtomIJNS4_4SM904GMMA26MMA_64x64x32_S32S8S8_SS_TNEEEENS4_6LayoutINS5_IJSB_SB_SB_EEENS5_IJNSA_ILi0EEESS_SS_EEEEENS5_IJNS4_10UnderscoreESV_SV_EEEEENS4_23SM90_TMA_LOAD_MULTICASTENS4_14ComposedLayoutINS4_7SwizzleILi3ELi4ELi3EEENS4_18smem_ptr_flag_bitsILi8EEENSQ_INS5_IJNSA_ILi8EEESH_EEENS5_IJSH_SB_EEEEEEEvNS4_8identityENS4_13SM90_TMA_LOADES18_vS19_EENS_8epilogue10collective6detail29Sm90TmaWarpSpecializedAdapterINS1D_15DefaultEpilogueIaSJ_SJ_NS1C_6thread17LinearCombinationIaLi1EiiLNS1H_9ScaleType4KindE0ELNS_15FloatRoundStyleE2EaEENS1_15EpilogueDefaultEEEEEvvEEEEvNT_6ParamsE:
[----:B------:R-:W0:Y:S02]  /*0000*/  LDC R1, c[0x0][0x28] ;  /* 0x00000a00ff017b82 */ /* 0x000e240000000800 */
[----:B0-----:R-:W-:Y:S01]  /*0010*/  VIADD R1, R1, 0xfffffff8 ;  /* 0xfffffff801017836 */ /* 0x001fe20000000000 */
[----:B------:R-:W0:Y:S01]  /*0020*/  S2R R4, SR_TID.X ;  /* 0x0000000000047919 */ /* 0x000e220000002100 */
[----:B------:R-:W-:Y:S01]  /*0030*/  ELECT P0, URZ, PT ;  /* 0x00000000003f782f */ /* 0x000fe20003800000 */
[----:B------:R-:W-:Y:S01]  /*0040*/  BSSY B0, `(.L_x_0) ;  /* 0x000000f000007945 */ /* 0x000fe20003800000 */
[--C-:B0-----:R-:W-:Y:S02]  /*0050*/  SHF.R.U32.HI R2, RZ, 0x5, R4.reuse ;  /* 0x00000005ff027819 */ /* 0x101fe40000011604 */
[----:B------:R-:W-:-:S03]  /*0060*/  SHF.R.U32.HI R7, RZ, 0x7, R4 ;  /* 0x00000007ff077819 */ /* 0x000fc60000011604 */
[----:B------:R-:W0:Y:S04]  /*0070*/  SHFL.IDX PT, R5, R2, RZ, 0x1f ;  /* 0x00001fff02057589 */ /* 0x000e2800000e0000 */
[----:B------:R1:W2:Y:S01]  /*0080*/  SHFL.IDX PT, R10, R7, RZ, 0x1f ;  /* 0x00001fff070a7589 */ /* 0x0002a200000e0000 */
[----:B0-----:R-:W-:-:S13]  /*0090*/  ISETP.NE.OR P0, PT, R5, RZ, !P0 ;  /* 0x000000ff0500720c */ /* 0x001fda0004705670 */
[----:B-12---:R-:W-:Y:S05]  /*00a0*/  @P0 BRA `(.L_x_1) ;  /* 0x0000000000200947 */ /* 0x006fea0003800000 */
[----:B------:R-:W-:Y:S02]  /*00b0*/  ULDC.64 UR4, c[0x0][0x198] ;  /* 0x0000660000047ab9 */ /* 0x000fe40000000a00 */
[----:B------:R-:W-:Y:S02]  /*00c0*/  UIADD3 UR6, UP0, UR4, 0xf0, URZ ;  /* 0x000000f004067890 */ /* 0x000fe4000ff1e03f */
[----:B------:R-:W-:Y:S02]  /*00d0*/  UIADD3 UR4, UP1, UR4, 0x1f0, URZ ;  /* 0x000001f004047890 */ /* 0x000fe4000ff3e03f */
[----:B------:R-:W-:Y:S02]  /*00e0*/  UIADD3.X UR7, URZ, UR5, URZ, UP0, !UPT ;  /* 0x000000053f077290 */ /* 0x000fe400087fe43f */
[----:B------:R-:W-:-:S07]  /*00f0*/  UIADD3.X UR5, URZ, UR5, URZ, UP1, !UPT ;  /* 0x000000053f057290 */ /* 0x000fce0008ffe43f */
[----:B------:R0:W-:Y:S02]  /*0100*/  UTMACCTL.PF [UR6] ;  /* 0x00000000060079b9 */ /* 0x0001e40008040000 */
[----:B------:R0:W-:Y:S02]  /*0110*/  UTMACCTL.PF [UR4] ;  /* 0x00000000040079b9 */ /* 0x0001e40008040000 */
[----:B0-----:R-:W-:Y:S01]  /*0120*/  NOP ;  /* 0x0000000000007918 */ /* 0x001fe20000000000 */
.L_x_1:
[----:B------:R-:W-:Y:S05]  /*0130*/  BSYNC B0 ;  /* 0x0000000000007941 */ /* 0x000fea0003800000 */
.L_x_0:
[----:B------:R-:W0:Y:S02]  /*0140*/  SHFL.IDX PT, R8, R2, RZ, 0x1f ;  /* 0x00001fff02087589 */ /* 0x000e2400000e0000 */
[----:B0-----:R-:W-:-:S13]  /*0150*/  ISETP.NE.AND P0, PT, R8, RZ, PT ;  /* 0x000000ff0800720c */ /* 0x001fda0003f05270 */
[----:B------:R-:W-:Y:S05]  /*0160*/  @P0 BRA `(.L_x_2) ;  /* 0x0000000000b40947 */ /* 0x000fea0003800000 */
[----:B------:R-:W-:Y:S01]  /*0170*/  ELECT P0, URZ, PT ;  /* 0x00000000003f782f */ /* 0x000fe20003800000 */
[----:B------:R-:W-:-:S12]  /*0180*/  BSSY B0, `(.L_x_2) ;  /* 0x000002b000007945 */ /* 0x000fd80003800000 */
[----:B------:R-:W-:Y:S05]  /*0190*/  @!P0 BRA `(.L_x_3) ;  /* 0x0000000000a48947 */ /* 0x000fea0003800000 */
[----:B------:R-:W0:Y:S01]  /*01a0*/  S2UR UR8, SR_CgaCtaId ;  /* 0x00000000000879c3 */ /* 0x000e220000008800 */
[----:B------:R-:W-:Y:S01]  /*01b0*/  UMOV UR4, 0x400 ;  /* 0x0000040000047882 */ /* 0x000fe20000000000 */
[----:B------:R-:W-:Y:S01]  /*01c0*/  UMOV UR5, 0x1 ;  /* 0x0000000100057882 */ /* 0x000fe20000000000 */
[----:B------:R-:W-:Y:S02]  /*01d0*/  UMOV UR6, 0x4 ;  /* 0x0000000400067882 */ /* 0x000fe40000000000 */
[----:B------:R-:W-:-:S04]  /*01e0*/  UIADD3 UR6, -UR6, 0x100000, URZ ;  /* 0x0010000006067890 */ /* 0x000fc8000fffe13f */
[----:B------:R-:W-:Y:S02]  /*01f0*/  USHF.L.U32 UR7, UR6, 0xb, URZ ;  /* 0x0000000b06077899 */ /* 0x000fe4000800063f */
[----:B------:R-:W-:Y:S02]  /*0200*/  USHF.L.U32 UR6, UR6, 0x1, URZ ;  /* 0x0000000106067899 */ /* 0x000fe4000800063f */
[----:B0-----:R-:W-:Y:S02]  /*0210*/  ULEA UR8, UR8, UR4, 0x18 ;  /* 0x0000000408087291 */ /* 0x001fe4000f8ec03f */
[----:B------:R-:W-:-:S04]  /*0220*/  UIADD3 UR4, -UR5, 0x100000, URZ ;  /* 0x0010000005047890 */ /* 0x000fc8000fffe13f */
[----:B------:R-:W-:Y:S02]  /*0230*/  USHF.L.U32 UR5, UR4, 0xb, URZ ;  /* 0x0000000b04057899 */ /* 0x000fe4000800063f */
[----:B------:R-:W-:Y:S01]  /*0240*/  USHF.L.U32 UR4, UR4, 0x1, URZ ;  /* 0x0000000104047899 */ /* 0x000fe2000800063f */
[----:B------:R-:W0:Y:S11]  /*0250*/  FENCE.VIEW.ASYNC.S ;  /* 0x00000000000073c6 */ /* 0x000e360000000000 */
[----:B0-----:R0:W1:Y:S01]  /*0260*/  SYNCS.EXCH.64 URZ, [UR8], UR4 ;  /* 0x00000004083f75b2 */ /* 0x0010620008000100 */
[----:B------:R0:W2:Y:S01]  /*0270*/  SYNCS.EXCH.64 URZ, [UR8+0x70], UR6 ;  /* 0x00007006083f75b2 */ /* 0x0000a20008000100 */
[----:B------:R0:W3:Y:S01]  /*0280*/  SYNCS.EXCH.64 URZ, [UR8+0x8], UR4 ;  /* 0x00000804083f75b2 */ /* 0x0000e20008000100 */
[----:B------:R0:W4:Y:S01]  /*0290*/  SYNCS.EXCH.64 URZ, [UR8+0x78], UR6 ;  /* 0x00007806083f75b2 */ /* 0x0001220008000100 */
[----:B------:R0:W0:Y:S01]  /*02a0*/  SYNCS.EXCH.64 URZ, [UR8+0x10], UR4 ;  /* 0x00001004083f75b2 */ /* 0x0000220008000100 */
        /* <DEDUP_REMOVED lines=23> */
[----:B-1234-:R-:W-:Y:S01]  /*0420*/  NOP ;  /* 0x0000000000007918 */ /* 0x01efe20000000000 */
.L_x_3:
[----:B0-----:R-:W-:Y:S05]  /*0430*/  BSYNC B0 ;  /* 0x0000000000007941 */ /* 0x001fea0003800000 */
.L_x_2:
[----:B------:R-:W0:Y:S01]  /*0440*/  SHFL.IDX PT, R11, R2, RZ, 0x1f ;  /* 0x00001fff020b7589 */ /* 0x000e2200000e0000 */
[----:B------:R-:W1:Y:S01]  /*0450*/  S2UR UR12, SR_CTAID.X ;  /* 0x00000000000c79c3 */ /* 0x000e620000002500 */
[----:B------:R-:W-:Y:S02]  /*0460*/  SHF.R.S32.HI R3, RZ, 0x1f, R4 ;  /* 0x0000001fff037819 */ /* 0x000fe40000011404 */
[----:B------:R-:W-:Y:S01]  /*0470*/  ELECT P0, URZ, PT ;  /* 0x00000000003f782f */ /* 0x000fe20003800000 */
[----:B------:R-:W2:Y:S01]  /*0480*/  SHFL.IDX PT, R9, R2, RZ, 0x1f ;  /* 0x00001fff02097589 */ /* 0x000ea200000e0000 */
[----:B------:R-:W-:Y:S02]  /*0490*/  ELECT P1, URZ, PT ;  /* 0x00000000003f782f */ /* 0x000fe40003820000 */
[----:B------:R-:W-:Y:S01]  /*04a0*/  LEA.HI R3, R3, R4, RZ, 0x7 ;  /* 0x0000000403037211 */ /* 0x000fe200078f38ff */
[----:B------:R-:W-:Y:S01]  /*04b0*/  ULDC UR4, c[0x0][0x150] ;  /* 0x0000540000047ab9 */ /* 0x000fe20000000800 */
[----:B------:R-:W3:Y:S01]  /*04c0*/  S2R R6, SR_CTAID.Y ;  /* 0x0000000000067919 */ /* 0x000ee20000002600 */
[----:B------:R-:W4:Y:S01]  /*04d0*/  LDC R21, c[0x0][0x148] ;  /* 0x00005200ff157b82 */ /* 0x000f220000000800 */
[----:B------:R-:W-:Y:S01]  /*04e0*/  LOP3.LUT R3, R3, 0xffffff80, RZ, 0xc0, !PT ;  /* 0xffffff8003037812 */ /* 0x000fe200078ec0ff */
[----:B------:R-:W-:Y:S01]  /*04f0*/  UMOV UR11, 0x80 ;  /* 0x00000080000b7882 */ /* 0x000fe20000000000 */
[----:B------:R-:W-:Y:S01]  /*0500*/  NOP ;  /* 0x0000000000007918 */ /* 0x000fe20000000000 */
[----:B------:R-:W-:Y:S01]  /*0510*/  NOP ;  /* 0x0000000000007918 */ /* 0x000fe20000000000 */
[C---:B------:R-:W-:Y:S01]  /*0520*/  VIADD R35, R10.reuse, 0xffffffff ;  /* 0xffffffff0a237836 */ /* 0x040fe20000000000 */
[----:B------:R-:W-:Y:S01]  /*0530*/  ISETP.NE.AND P2, PT, R10, RZ, PT ;  /* 0x000000ff0a00720c */ /* 0x000fe20003f45270 */
[----:B------:R-:W-:Y:S01]  /*0540*/  IMAD.IADD R3, R4, 0x1, -R3 ;  /* 0x0000000104037824 */ /* 0x000fe200078e0a03 */
[----:B------:R-:W5:Y:S02]  /*0550*/  LDC R15, c[0x0][0x140] ;  /* 0x00005000ff0f7b82 */ /* 0x000f640000000800 */
[----:B------:R-:W-:-:S02]  /*0560*/  ISETP.GE.U32.AND P5, PT, R35, 0x2, PT ;  /* 0x000000022300780c */ /* 0x000fc40003fa6070 */
[----:B------:R-:W-:Y:S02]  /*0570*/  SHF.R.S32.HI R0, RZ, 0x1f, R3 ;  /* 0x0000001fff007819 */ /* 0x000fe40000011403 */
[----:B0-----:R-:W-:Y:S02]  /*0580*/  ISETP.NE.OR P0, PT, R11, RZ, !P0 ;  /* 0x000000ff0b00720c */ /* 0x001fe40004705670 */
[----:B------:R-:W0:Y:S01]  /*0590*/  LDC R14, c[0x0][0x144] ;  /* 0x00005100ff0e7b82 */ /* 0x000e220000000800 */
[----:B------:R-:W-:Y:S02]  /*05a0*/  SHF.R.S32.HI R11, RZ, 0x1f, R8 ;  /* 0x0000001fff0b7819 */ /* 0x000fe40000011408 */
[----:B--2---:R-:W-:Y:S02]  /*05b0*/  ISETP.NE.OR P1, PT, R9, RZ, !P1 ;  /* 0x000000ff0900720c */ /* 0x004fe40004f25670 */
[----:B------:R-:W-:Y:S02]  /*05c0*/  LEA.HI R11, R11, R8, RZ, 0x2 ;  /* 0x000000080b0b7211 */ /* 0x000fe400078f10ff */
[----:B-1----:R-:W-:-:S02]  /*05d0*/  I2FP.F32.U32 R13, UR12 ;  /* 0x0000000c000d7c45 */ /* 0x002fc40008201000 */
[----:B------:R-:W-:Y:S02]  /*05e0*/  LOP3.LUT R11, R11, 0x3ffffffc, RZ, 0xc0, !PT ;  /* 0x3ffffffc0b0b7812 */ /* 0x000fe400078ec0ff */
[----:B------:R-:W-:Y:S01]  /*05f0*/  LEA.HI R2, R0, R3, RZ, 0x3 ;  /* 0x0000000300027211 */ /* 0x000fe200078f18ff */
[----:B------:R-:W-:Y:S01]  /*0600*/  VOTEU.ALL UP0, P0 ;  /* 0x00000000003f7886 */ /* 0x000fe20000000000 */
[----:B------:R-:W-:Y:S01]  /*0610*/  FMUL R13, R13, UR4 ;  /* 0x000000040d0d7c20 */ /* 0x000fe20008400000 */
[----:B------:R-:W-:Y:S01]  /*0620*/  IMAD.IADD R11, R8, 0x1, -R11 ;  /* 0x00000001080b7824 */ /* 0x000fe200078e0a0b */
[----:B---3--:R-:W-:Y:S01]  /*0630*/  I2FP.F32.U32 R8, R6 ;  /* 0x0000000600087245 */ /* 0x008fe20000201000 */
[----:B------:R-:W-:Y:S01]  /*0640*/  VOTEU.ALL UP1, P1 ;  /* 0x00000000003f7886 */ /* 0x000fe20000820000 */
[----:B------:R-:W1:Y:S01]  /*0650*/  @!UP0 S2UR UR7, SR_CgaCtaId ;  /* 0x00000000000789c3 */ /* 0x000e620000008800 */
[----:B------:R-:W-:Y:S01]  /*0660*/  ULDC UR4, c[0x0][0x154] ;  /* 0x0000550000047ab9 */ /* 0x000fe20000000800 */
[--C-:B------:R-:W-:Y:S01]  /*0670*/  SHF.R.S32.HI R9, RZ, 0x3, R2.reuse ;  /* 0x00000003ff097819 */ /* 0x100fe20000011402 */
[----:B------:R-:W-:Y:S01]  /*0680*/  FMUL R8, R8, UR4 ;  /* 0x0000000408087c20 */ /* 0x000fe20008400000 */
[----:B------:R-:W-:Y:S01]  /*0690*/  SHF.R.S32.HI R12, RZ, 0x1f, R2 ;  /* 0x0000001fff0c7819 */ /* 0x000fe20000011402 */
[----:B------:R-:W2:Y:S01]  /*06a0*/  F2I.U32.TRUNC.NTZ R13, R13 ;  /* 0x0000000d000d7305 */ /* 0x000ea2000020f000 */
[----:B------:R-:W-:Y:S01]  /*06b0*/  SHF.R.S32.HI R2, RZ, 0x1f, R5 ;  /* 0x0000001fff027819 */ /* 0x000fe20000011405 */
[----:B------:R-:W-:Y:S01]  /*06c0*/  UMOV UR4, 0x20 ;  /* 0x0000002000047882 */ /* 0x000fe20000000000 */
[----:B------:R-:W3:Y:S01]  /*06d0*/  @!UP1 S2UR UR10, SR_CgaCtaId ;  /* 0x00000000000a99c3 */ /* 0x000ee20000008800 */
[----:B------:R-:W-:Y:S01]  /*06e0*/  LEA.HI R12, R12, R9, RZ, 0x2 ;  /* 0x000000090c0c7211 */ /* 0x000fe200078f10ff */
[----:B------:R-:W-:Y:S01]  /*06f0*/  @!UP0 UMOV UR6, 0x400 ;  /* 0x0000040000068882 */ /* 0x000fe20000000000 */
[----:B------:R-:W-:Y:S01]  /*0700*/  LEA.HI R2, R2, R5, RZ, 0x2 ;  /* 0x0000000502027211 */ /* 0x000fe200078f10ff */
[----:B------:R-:W-:-:S04]  /*0710*/  @!UP0 UIADD3 UR4, -UR4, 0x100000, URZ ;  /* 0x0010000004048890 */ /* 0x000fc8000fffe13f */
[----:B------:R-:W-:Y:S02]  /*0720*/  @!UP0 USHF.L.U32 UR5, UR4, 0xb, URZ ;  /* 0x0000000b04058899 */ /* 0x000fe4000800063f */
[----:B------:R-:W-:Y:S01]  /*0730*/  @!UP0 USHF.L.U32 UR4, UR4, 0x1, URZ ;  /* 0x0000000104048899 */ /* 0x000fe2000800063f */
[----:B------:R-:W4:Y:S01]  /*0740*/  F2I.U32.TRUNC.NTZ R8, R8 ;  /* 0x0000000800087305 */ /* 0x000f22000020f000 */
[----:B------:R-:W-:Y:S01]  /*0750*/  LOP3.LUT R12, R12, 0xfffffffc, RZ, 0xc0, !PT ;  /* 0xfffffffc0c0c7812 */ /* 0x000fe200078ec0ff */
[----:B------:R-:W-:Y:S01]  /*0760*/  @!UP1 UMOV UR9, 0x400 ;  /* 0x0000040000099882 */ /* 0x000fe20000000000 */
[----:B------:R-:W-:Y:S01]  /*0770*/  LOP3.LUT R2, R2, 0xfffffffc, RZ, 0xc0, !PT ;  /* 0xfffffffc02027812 */ /* 0x000fe200078ec0ff */
[----:B------:R-:W-:Y:S01]  /*0780*/  VOTEU.ALL UP2, P1 ;  /* 0x00000000003f7886 */ /* 0x000fe20000840000 */
[----:B------:R-:W-:Y:S01]  /*0790*/  VOTEU.ALL UP3, P1 ;  /* 0x00000000003f7886 */ /* 0x000fe20000860000 */
[----:B------:R-:W-:Y:S01]  /*07a0*/  IMAD.IADD R12, R9, 0x1, -R12 ;  /* 0x00000001090c7824 */ /* 0x000fe200078e0a0c */
[----:B------:R-:W-:Y:S01]  /*07b0*/  VOTEU.ALL UP4, P1 ;  /* 0x00000000003f7886 */ /* 0x000fe20000880000 */
[----:B------:R-:W-:Y:S01]  /*07c0*/  IMAD.IADD R5, R5, 0x1, -R2 ;  /* 0x0000000105057824 */ /* 0x000fe200078e0a02 */
[----:B------:R-:W-:Y:S01]  /*07d0*/  VOTEU.ALL UP5, P1 ;  /* 0x00000000003f7886 */ /* 0x000fe200008a0000 */
[----:B------:R-:W-:Y:S01]  /*07e0*/  IMAD R11, R11, 0x4, R12 ;  /* 0x000000040b0b7824 */ /* 0x000fe200078e020c */
[----:B-1----:R-:W-:Y:S01]  /*07f0*/  @!UP0 ULEA UR8, UR7, UR6, 0x18 ;  /* 0x0000000607088291 */ /* 0x002fe2000f8ec03f */
[----:B--2---:R-:W-:Y:S01]  /*0800*/  IMAD.MOV R13, RZ, RZ, -R13 ;  /* 0x000000ffff0d7224 */ /* 0x004fe200078e0a0d */
[----:B------:R-:W-:-:S04]  /*0810*/  @!UP1 UIADD3 UR6, -UR11, 0x100000, URZ ;  /* 0x001000000b069890 */ /* 0x000fc8000fffe13f */
[----:B------:R-:W-:Y:S02]  /*0820*/  @!UP1 USHF.L.U32 UR7, UR6, 0xb, URZ ;  /* 0x0000000b06079899 */ /* 0x000fe4000800063f */
[----:B------:R-:W-:Y:S01]  /*0830*/  @!UP1 USHF.L.U32 UR6, UR6, 0x1, URZ ;  /* 0x0000000106069899 */ /* 0x000fe2000800063f */
[----:B------:R-:W-:Y:S01]  /*0840*/  IMAD.SHL.U32 R56, R11, 0x4, RZ ;  /* 0x000000040b387824 */ /* 0x000fe200078e00ff */
[----:B------:R-:W-:Y:S01]  /*0850*/  ISETP.NE.AND P1, PT, R5, 0x3, PT ;  /* 0x000000030500780c */ /* 0x000fe20003f25270 */
[----:B----4-:R-:W-:Y:S01]  /*0860*/  IMAD.MOV R24, RZ, RZ, -R8 ;  /* 0x000000ffff187224 */ /* 0x010fe200078e0a08 */
[----:B-----5:R-:W-:Y:S01]  /*0870*/  ISETP.EQ.U32.AND P3, PT, R15, 0x1, PT ;  /* 0x000000010f00780c */ /* 0x020fe20003f62070 */
[----:B------:R-:W-:Y:S01]  /*0880*/  VOTEU.ALL UP0, P0 ;  /* 0x00000000003f7886 */ /* 0x000fe20000000000 */
[----:B---3--:R-:W-:Y:S01]  /*0890*/  @!UP1 ULEA UR9, UR10, UR9, 0x18 ;  /* 0x000000090a099291 */ /* 0x008fe2000f8ec03f */
[----:B------:R-:W-:Y:S01]  /*08a0*/  IMAD R9, R21, R24, R6 ;  /* 0x0000001815097224 */ /* 0x000fe200078e0206 */
[----:B------:R-:W-:Y:S01]  /*08b0*/  LOP3.LUT R56, R11, 0xc, R56, 0x78, !PT ;  /* 0x0000000c0b387812 */ /* 0x000fe200078e7838 */
[----:B0-----:R-:W-:Y:S01]  /*08c0*/  IMAD R20, R14, R13, UR12 ;  /* 0x0000000c0e147e24 */ /* 0x001fe2000f8e020d */
[----:B------:R-:W-:Y:S01]  /*08d0*/  VOTEU.ALL UP1, P0 ;  /* 0x00000000003f7886 */ /* 0x000fe20000020000 */
[----:B------:R-:W-:Y:S01]  /*08e0*/  LOP3.LUT P0, RZ, R3, 0x7, RZ, 0xc0, !PT ;  /* 0x0000000703ff7812 */ /* 0x000fe2000780c0ff */
[----:B------:R-:W0:Y:S02]  /*08f0*/  FENCE.VIEW.ASYNC.S ;  /* 0x00000000000073c6 */ /* 0x000e240000000000 */
[----:B0-----:R0:W1:Y:S01]  /*0900*/  @!UP0 SYNCS.EXCH.64 URZ, [UR8+0x110], UR4 ;  /* 0x00011004083f85b2 */ /* 0x0010620008000100 */
[----:B------:R-:W-:Y:S01]  /*0910*/  ISETP.NE.AND P4, PT, R9, R56, PT ;  /* 0x000000380900720c */ /* 0x000fe20003f85270 */
[----:B------:R0:W2:Y:S01]  /*0920*/  SHFL.IDX PT, R14, R7, RZ, 0x1f ;  /* 0x00001fff070e7589 */ /* 0x0000a200000e0000 */
[----:B------:R-:W-:-:S02]  /*0930*/  ISETP.EQ.OR P1, PT, R5, RZ, !P1 ;  /* 0x000000ff0500720c */ /* 0x000fc40004f22670 */
[----:B------:R-:W-:Y:S02]  /*0940*/  ISETP.LT.U32.AND P0, PT, R56, 0x4, !P0 ;  /* 0x000000043800780c */ /* 0x000fe40004701070 */
[----:B------:R-:W-:Y:S02]  /*0950*/  ISETP.EQ.OR P4, PT, R20, RZ, !P4 ;  /* 0x000000ff1400720c */ /* 0x000fe40006782670 */
[----:B------:R-:W-:Y:S02]  /*0960*/  ISETP.EQ.AND P1, PT, R10, RZ, P1 ;  /* 0x000000ff0a00720c */ /* 0x000fe40000f22270 */
[----:B------:R-:W-:Y:S02]  /*0970*/  PLOP3.LUT P0, PT, P0, P4, PT, 0x80, 0x0 ;  /* 0x000000000000781c */ /* 0x000fe40000709070 */
[----:B------:R-:W-:Y:S02]  /*0980*/  SEL R16, RZ, 0x1, !P1 ;  /* 0x00000001ff107807 */ /* 0x000fe40004800000 */
[----:B------:R-:W-:Y:S01]  /*0990*/  P2R R68, PR, RZ, 0x1 ;  /* 0x00000001ff447803 */ /* 0x000fe20000000000 */
[----:B------:R0:W3:Y:S01]  /*09a0*/  @!UP1 SYNCS.EXCH.64 URZ, [UR8+0x118], UR4 ;  /* 0x00011804083f95b2 */ /* 0x0000e20008000100 */
[----:B------:R-:W-:Y:S01]  /*09b0*/  NOP ;  /* 0x0000000000007918 */ /* 0x000fe20000000000 */
[----:B------:R-:W-:Y:S01]  /*09c0*/  SEL R16, R16, 0x2, P5 ;  /* 0x0000000210107807 */ /* 0x000fe20002800000 */
[----:B------:R0:W4:Y:S01]  /*09d0*/  @!UP2 SYNCS.EXCH.64 URZ, [UR9+0xf0], UR6 ;  /* 0x0000f006093fa5b2 */ /* 0x0001220008000100 */
[----:B------:R0:W0:Y:S01]  /*09e0*/  @!UP3 SYNCS.EXCH.64 URZ, [UR9+0xf8], UR6 ;  /* 0x0000f806093fb5b2 */ /* 0x0000220008000100 */
[----:B------:R0:W0:Y:S01]  /*09f0*/  @!UP4 SYNCS.EXCH.64 URZ, [UR9+0x100], UR6 ;  /* 0x00010006093fc5b2 */ /* 0x0000220008000100 */
[----:B------:R0:W0:Y:S01]  /*0a00*/  @!UP5 SYNCS.EXCH.64 URZ, [UR9+0x108], UR6 ;  /* 0x00010806093fd5b2 */ /* 0x0000220008000100 */
[----:B------:R-:W-:Y:S01]  /*0a10*/  NOP ;  /* 0x0000000000007918 */ /* 0x000fe20000000000 */
[----:B-1----:R-:W-:Y:S05]  /*0a20*/  @!P3 BRA `(.L_x_4) ;  /* 0x000000000008b947 */ /* 0x002fea0003800000 */
[----:B0--34-:R-:W-:Y:S01]  /*0a30*/  UCGABAR_ARV ;  /* 0x00000000000079c7 */ /* 0x019fe20008000000 */
[----:B------:R-:W-:Y:S05]  /*0a40*/  BRA `(.L_x_5) ;  /* 0x0000000000047947 */ /* 0x000fea0003800000 */
.L_x_4:
[----:B0--34-:R-:W-:Y:S01]  /*0a50*/  NOP ;  /* 0x0000000000007918 */ /* 0x019fe20000000000 */
.L_x_5:
[----:B------:R-:W-:Y:S01]  /*0a60*/  ULDC.64 UR4, c[0x0][0x598] ;  /* 0x0001660000047ab9 */ /* 0x000fe20000000a00 */
[----:B------:R-:W-:Y:S01]  /*0a70*/  ULDC.64 UR36, c[0x0][0x208] ;  /* 0x0000820000247ab9 */ /* 0x000fe20000000a00 */
[----:B------:R-:W-:-:S04]  /*0a80*/  ISETP.NE.U32.AND P0, PT, RZ, UR4, PT ;  /* 0x00000004ff007c0c */ /* 0x000fc8000bf05070 */
[----:B------:R-:W-:-:S13]  /*0a90*/  ISETP.NE.AND.EX P0, PT, RZ, UR5, PT, P0 ;  /* 0x00000005ff007c0c */ /* 0x000fda000bf05300 */
[----:B------:R-:W-:Y:S05]  /*0aa0*/  @!P0 BRA `(.L_x_6) ;  /* 0x00000000001c8947 */ /* 0x000fea0003800000 */
[----:B------:R-:W0:Y:S02]  /*0ab0*/  LDC.64 R8, c[0x0][0x598] ;  /* 0x00016600ff087b82 */ /* 0x000e240000000a00 */
[----:B0-----:R-:W3:Y:S02]  /*0ac0*/  LDG.E.64 R8, desc[UR36][R8.64] ;  /* 0x0000002408087981 */ /* 0x001ee4000c1e1b00 */
[----:B---3--:R-:W-:-:S04]  /*0ad0*/  ISETP.NE.U32.AND P0, PT, R8, RZ, PT ;  /* 0x000000ff0800720c */ /* 0x008fc80003f05070 */
[----:B------:R-:W-:-:S13]  /*0ae0*/  ISETP.NE.AND.EX P0, PT, R9, RZ, PT, P0 ;  /* 0x000000ff0900720c */ /* 0x000fda0003f05300 */
[----:B------:R-:W-:Y:S05]  /*0af0*/  @!P0 BRA `(.L_x_6) ;  /* 0x0000000000088947 */ /* 0x000fea0003800000 */
[----:B------:R0:W5:Y:S01]  /*0b00*/  LD.E R57, desc[UR36][R8.64] ;  /* 0x0000002408397980 */ /* 0x000162000c101900 */
[----:B------:R-:W-:Y:S05]  /*0b10*/  BRA `(.L_x_7) ;  /* 0x0000000000247947 */ /* 0x000fea0003800000 */
.L_x_6:
[----:B------:R-:W-:Y:S02]  /*0b20*/  ULDC.64 UR4, c[0x0][0x588] ;  /* 0x0001620000047ab9 */ /* 0x000fe40000000a00 */
[----:B------:R-:W-:-:S04]  /*0b30*/  ISETP.NE.U32.AND P0, PT, RZ, UR4, PT ;  /* 0x00000004ff007c0c */ /* 0x000fc8000bf05070 */
[----:B------:R-:W-:-:S13]  /*0b40*/  ISETP.NE.AND.EX P0, PT, RZ, UR5, PT, P0 ;  /* 0x00000005ff007c0c */ /* 0x000fda000bf05300 */
[----:B------:R-:W-:Y:S05]  /*0b50*/  @!P0 BRA `(.L_x_8) ;  /* 0x00000000000c8947 */ /* 0x000fea0003800000 */
[----:B------:R-:W0:Y:S02]  /*0b60*/  LDC.64 R8, c[0x0][0x588] ;  /* 0x00016200ff087b82 */ /* 0x000e240000000a00 */
[----:B0-----:R1:W5:Y:S01]  /*0b70*/  LDG.E R57, desc[UR36][R8.64] ;  /* 0x0000002408397981 */ /* 0x001362000c1e1900 */
[----:B------:R-:W-:Y:S05]  /*0b80*/  BRA `(.L_x_7) ;  /* 0x0000000000087947 */ /* 0x000fea0003800000 */
.L_x_8:
[----:B------:R-:W-:Y:S02]  /*0b90*/  ULDC UR4, c[0x0][0x580] ;  /* 0x0001600000047ab9 */ /* 0x000fe40000000800 */
[----:B------:R-:W-:-:S07]  /*0ba0*/  IMAD.U32 R57, RZ, RZ, UR4 ;  /* 0x00000004ff397e24 */ /* 0x000fce000f8e00ff */
.L_x_7:
[----:B------:R-:W-:Y:S02]  /*0bb0*/  ULDC.64 UR4, c[0x0][0x5a0] ;  /* 0x0001680000047ab9 */ /* 0x000fe40000000a00 */
[----:B------:R-:W-:-:S04]  /*0bc0*/  ISETP.NE.U32.AND P0, PT, RZ, UR4, PT ;  /* 0x00000004ff007c0c */ /* 0x000fc8000bf05070 */
[----:B------:R-:W-:-:S13]  /*0bd0*/  ISETP.NE.AND.EX P0, PT, RZ, UR5, PT, P0 ;  /* 0x00000005ff007c0c */ /* 0x000fda000bf05300 */
[----:B------:R-:W-:Y:S05]  /*0be0*/  @!P0 BRA `(.L_x_9) ;  /* 0x00000000001c8947 */ /* 0x000fea0003800000 */
[----:B01----:R-:W0:Y:S02]  /*0bf0*/  LDC.64 R8, c[0x0][0x5a0] ;  /* 0x00016800ff087b82 */ /* 0x003e240000000a00 */
[----:B0-----:R-:W3:Y:S02]  /*0c00*/  LDG.E.64 R8, desc[UR36][R8.64] ;  /* 0x0000002408087981 */ /* 0x001ee4000c1e1b00 */
[----:B---3--:R-:W-:-:S04]  /*0c10*/  ISETP.NE.U32.AND P0, PT, R8, RZ, PT ;  /* 0x000000ff0800720c */ /* 0x008fc80003f05070 */
[----:B------:R-:W-:-:S13]  /*0c20*/  ISETP.NE.AND.EX P0, PT, R9, RZ, PT, P0 ;  /* 0x000000ff0900720c */ /* 0x000fda0003f05300 */
[----:B------:R-:W-:Y:S05]  /*0c30*/  @!P0 BRA `(.L_x_9) ;  /* 0x0000000000088947 */ /* 0x000fea0003800000 */
[----:B------:R0:W5:Y:S01]  /*0c40*/  LD.E R58, desc[UR36][R8.64] ;  /* 0x00000024083a7980 */ /* 0x000162000c101900 */
[----:B------:R-:W-:Y:S05]  /*0c50*/  BRA `(.L_x_10) ;  /* 0x0000000000247947 */ /* 0x000fea0003800000 */
.L_x_9:
[----:B------:R-:W-:Y:S02]  /*0c60*/  ULDC.64 UR4, c[0x0][0x590] ;  /* 0x0001640000047ab9 */ /* 0x000fe40000000a00 */
[----:B------:R-:W-:-:S04]  /*0c70*/  ISETP.NE.U32.AND P0, PT, RZ, UR4, PT ;  /* 0x00000004ff007c0c */ /* 0x000fc8000bf05070 */
[----:B------:R-:W-:-:S13]  /*0c80*/  ISETP.NE.AND.EX P0, PT, RZ, UR5, PT, P0 ;  /* 0x00000005ff007c0c */ /* 0x000fda000bf05300 */
[----:B------:R-:W-:Y:S05]  /*0c90*/  @!P0 BRA `(.L_x_11) ;  /* 0x00000000000c8947 */ /* 0x000fea0003800000 */
[----:B------:R-:W3:Y:S02]  /*0ca0*/  LDC.64 R58, c[0x0][0x590] ;  /* 0x00016400ff3a7b82 */ /* 0x000ee40000000a00 */
[----:B---3--:R3:W5:Y:S01]  /*0cb0*/  LDG.E R58, desc[UR36][R58.64] ;  /* 0x000000243a3a7981 */ /* 0x008762000c1e1900 */
[----:B------:R-:W-:Y:S05]  /*0cc0*/  BRA `(.L_x_10) ;  /* 0x0000000000087947 */ /* 0x000fea0003800000 */
.L_x_11:
[----:B------:R-:W-:Y:S02]  /*0cd0*/  ULDC UR4, c[0x0][0x584] ;  /* 0x0001610000047ab9 */ /* 0x000fe40000000800 */
[----:B------:R-:W-:-:S07]  /*0ce0*/  IMAD.U32 R58, RZ, RZ, UR4 ;  /* 0x00000004ff3a7e24 */ /* 0x000fce000f8e00ff */
.L_x_10:
[----:B------:R-:W4:Y:S01]  /*0cf0*/  LDC R2, c[0x0][0x65c] ;  /* 0x00019700ff027b82 */ /* 0x000f220000000800 */
[----:B------:R-:W-:Y:S01]  /*0d00*/  ULDC UR6, c[0x0][0x28c] ;  /* 0x0000a30000067ab9 */ /* 0x000fe20000000800 */
[----:B------:R-:W-:Y:S01]  /*0d10*/  ISETP.NE.AND P0, PT, R10, 0x2, PT ;  /* 0x000000020a00780c */ /* 0x000fe20003f05270 */
[----:B------:R-:W-:Y:S01]  /*0d20*/  UIADD3 UR6, UR6, 0x7f, URZ ;  /* 0x0000007f06067890 */ /* 0x000fe2000fffe03f */
[----:B01----:R-:W-:Y:S01]  /*0d30*/  IMAD.U32 R8, RZ, RZ, UR12 ;  /* 0x0000000cff087e24 */ /* 0x003fe2000f8e00ff */
[----:B------:R-:W-:Y:S01]  /*0d40*/  UMOV UR38, URZ ;  /* 0x0000003f00267c82 */ /* 0x000fe20008000000 */
[----:B------:R-:W-:Y:S01]  /*0d50*/  IMAD.MOV.U32 R9, RZ, RZ, RZ ;  /* 0x000000ffff097224 */ /* 0x000fe200078e00ff */
[----:B------:R-:W-:Y:S01]  /*0d60*/  USHF.R.S32.HI UR7, URZ, 0x1f, UR6 ;  /* 0x0000001f3f077899 */ /* 0x000fe20008011406 */
[----:B------:R-:W-:Y:S01]  /*0d70*/  UMOV UR39, URZ ;  /* 0x0000003f00277c82 */ /* 0x000fe20008000000 */
[----:B------:R-:W-:Y:S02]  /*0d80*/  ULDC.64 UR8, c[0x0][0x650] ;  /* 0x0001940000087ab9 */ /* 0x000fe40000000a00 */
[----:B------:R-:W-:-:S04]  /*0d90*/  ULEA.HI UR7, UR7, UR6, URZ, 0x7 ;  /* 0x0000000607077291 */ /* 0x000fc8000f8f383f */
[----:B------:R-:W-:Y:S01]  /*0da0*/  USHF.R.S32.HI UR40, URZ, 0x7, UR7 ;  /* 0x000000073f287899 */ /* 0x000fe20008011407 */
[----:B----4-:R-:W-:-:S13]  /*0db0*/  ISETP.NE.AND P1, PT, R2, 0x1, PT ;  /* 0x000000010200780c */ /* 0x010fda0003f25270 */
[----:B------:R-:W0:Y:S01]  /*0dc0*/  @P1 LDC R19, c[0x0][0x10] ;  /* 0x00000400ff131b82 */ /* 0x000e220000000800 */
[----:B------:R-:W-:Y:S02]  /*0dd0*/  @P1 IMAD.MOV.U32 R7, RZ, RZ, RZ ;  /* 0x000000ffff071224 */ /* 0x000fe400078e00ff */
[----:B------:R-:W-:-:S05]  /*0de0*/  @P1 IMAD.MOV.U32 R17, RZ, RZ, RZ ;  /* 0x000000ffff111224 */ /* 0x000fca00078e00ff */
[----:B------:R-:W1:Y:S01]  /*0df0*/  @!P1 LDC R11, c[0x0][0xc] ;  /* 0x00000300ff0b9b82 */ /* 0x000e620000000800 */
[----:B------:R-:W-:Y:S01]  /*0e00*/  ULDC UR4, c[0x0][0xc] ;  /* 0x0000030000047ab9 */ /* 0x000fe20000000800 */
[----:B------:R-:W-:Y:S02]  /*0e10*/  ULDC UR5, c[0x0][0x10] ;  /* 0x0000040000057ab9 */ /* 0x000fe40000000800 */
[----:B------:R-:W-:-:S04]  /*0e20*/  UIMAD.WIDE.U32 UR4, UR4, UR5, URZ ;  /* 0x00000005040472a5 */ /* 0x000fc8000f8e003f */
[----:B------:R-:W4:Y:S01]  /*0e30*/  LDC R2, c[0x0][0x14] ;  /* 0x00000500ff027b82 */ /* 0x000f220000000800 */
[----:B0-----:R-:W-:-:S04]  /*0e40*/  @P1 IMAD.WIDE.U32 R18, R19, UR12, R6 ;  /* 0x0000000c13121c25 */ /* 0x001fc8000f8e0006 */
[----:B------:R-:W-:Y:S02]  /*0e50*/  @P1 IMAD.IADD R17, R19, 0x1, R17 ;  /* 0x0000000113111824 */ /* 0x000fe400078e0211 */
[----:B-1----:R-:W-:-:S04]  /*0e60*/  @!P1 IMAD.WIDE.U32 R8, R6, R11, R8 ;  /* 0x0000000b06089225 */ /* 0x002fc800078e0008 */
[----:B------:R-:W-:Y:S02]  /*0e70*/  @!P1 IMAD.MOV.U32 R18, RZ, RZ, R8 ;  /* 0x000000ffff129224 */ /* 0x000fe400078e0008 */
[----:B------:R-:W-:Y:S02]  /*0e80*/  @!P1 IMAD.MOV.U32 R17, RZ, RZ, R9 ;  /* 0x000000ffff119224 */ /* 0x000fe400078e0009 */
[----:B----4-:R-:W-:-:S04]  /*0e90*/  IMAD.WIDE.U32 R12, R2, UR4, RZ ;  /* 0x00000004020c7c25 */ /* 0x010fc8000f8e00ff */
[----:B------:R-:W-:Y:S01]  /*0ea0*/  IMAD R23, R2, UR5, RZ ;  /* 0x0000000502177c24 */ /* 0x000fe2000f8e02ff */
[----:B------:R0:W-:Y:S03]  /*0eb0*/  STL.64 [R1], R12 ;  /* 0x0000000c01007387 */ /* 0x0001e60000100a00 */
[----:B------:R-:W-:Y:S01]  /*0ec0*/  IMAD.IADD R23, R13, 0x1, R23 ;  /* 0x000000010d177824 */ /* 0x000fe200078e0217 */
[----:B------:R-:W-:Y:S06]  /*0ed0*/  @P0 BRA `(.L_x_12) ;  /* 0x0000000000240947 */ /* 0x000fec0003800000 */
[----:B------:R-:W-:Y:S01]  /*0ee0*/  USHF.R.U32.HI UR4, URZ, 0x1, UR40 ;  /* 0x000000013f047899 */ /* 0x000fe20008011628 */
[----:B------:R-:W-:Y:S01]  /*0ef0*/  IADD3 R18, P0, R18, R12, RZ ;  /* 0x0000000c12127210 */ /* 0x000fe20007f1e0ff */
[----:B------:R-:W-:Y:S02]  /*0f00*/  UISETP.GE.U32.AND UP0, UPT, UR40, 0xe, UPT ;  /* 0x0000000e2800788c */ /* 0x000fe4000bf06070 */
[----:B------:R-:W-:Y:S02]  /*0f10*/  UIMAD.WIDE.U32 UR4, UR4, -0x6db6db6d, URZ ;  /* 0x92492493040478a5 */ /* 0x000fe4000f8e003f */
[----:B------:R-:W-:Y:S01]  /*0f20*/  IMAD.X R17, R23, 0x1, R17, P0 ;  /* 0x0000000117117824 */ /* 0x000fe200000e0611 */
[----:B------:R-:W-:Y:S01]  /*0f30*/  UMOV UR39, URZ ;  /* 0x0000003f00277c82 */ /* 0x000fe20008000000 */
[----:B------:R-:W-:-:S04]  /*0f40*/  USHF.R.U32.HI UR4, URZ, 0x2, UR5 ;  /* 0x000000023f047899 */ /* 0x000fc80008011605 */
[----:B------:R-:W-:Y:S02]  /*0f50*/  UIMAD UR38, UR4, -0xe, UR40 ;  /* 0xfffffff2042678a4 */ /* 0x000fe4000f8e0228 */
[----:B------:R-:W-:-:S12]  /*0f60*/  @UP0 ULOP3.LUT UR39, UR4, 0x1, URZ, 0xc0, !UPT ;  /* 0x0000000104270892 */ /* 0x000fd8000f8ec03f */
.L_x_12:
[----:B------:R-:W-:Y:S01]  /*0f70*/  ISETP.GE.U32.AND P0, PT, R18, UR8, PT ;  /* 0x0000000812007c0c */ /* 0x000fe2000bf06070 */
[----:B------:R-:W-:Y:S01]  /*0f80*/  IMAD.MOV.U32 R19, RZ, RZ, -0x1 ;  /* 0xffffffffff137424 */ /* 0x000fe200078e00ff */
[----:B------:R-:W-:Y:S01]  /*0f90*/  PRMT R8, RZ, 0x7610, R8 ;  /* 0x00007610ff087816 */ /* 0x000fe20000000008 */
[----:B------:R-:W-:Y:S01]  /*0fa0*/  IMAD.MOV.U32 R22, RZ, RZ, -0x1 ;  /* 0xffffffffff167424 */ /* 0x000fe200078e00ff */
[----:B------:R-:W-:Y:S01]  /*0fb0*/  ISETP.GE.U32.AND.EX P0, PT, R17, UR9, PT, P0 ;  /* 0x0000000911007c0c */ /* 0x000fe2000bf06100 */
[----:B------:R-:W-:-:S12]  /*0fc0*/  IMAD.MOV.U32 R2, RZ, RZ, -0x1 ;  /* 0xffffffffff027424 */ /* 0x000fd800078e00ff */
[----:B------:R-:W-:Y:S05]  /*0fd0*/  @P0 BRA `(.L_x_13) ;  /* 0x00000004002c0947 */ /* 0x000fea0003800000 */
[----:B------:R-:W1:Y:S01]  /*0fe0*/  LDC.64 R26, c[0x0][0x628] ;  /* 0x00018a00ff1a7b82 */ /* 0x000e620000000a00 */
[----:B------:R-:W-:Y:S02]  /*0ff0*/  IMAD.MOV.U32 R8, RZ, RZ, R18 ;  /* 0x000000ffff087224 */ /* 0x000fe400078e0012 */
[----:B------:R-:W-:-:S05]  /*1000*/  IMAD.MOV.U32 R9, RZ, RZ, R17 ;  /* 0x000000ffff097224 */ /* 0x000fca00078e0011 */
[----:B------:R-:W4:Y:S08]  /*1010*/  LDC R2, c[0x0][0x630] ;  /* 0x00018c00ff027b82 */ /* 0x000f300000000800 */
[----:B------:R-:W0:Y:S01]  /*1020*/  LDC.64 R28, c[0x0][0x620] ;  /* 0x00018800ff1c7b82 */ /* 0x000e220000000a00 */
[----:B-1----:R-:W-:-:S04]  /*1030*/  ISETP.NE.U32.AND P0, PT, R26, RZ, PT ;  /* 0x000000ff1a00720c */ /* 0x002fc80003f05070 */
[----:B------:R-:W-:-:S13]  /*1040*/  ISETP.NE.AND.EX P0, PT, R27, RZ, PT, P0 ;  /* 0x000000ff1b00720c */ /* 0x000fda0003f05300 */
[----:B0---4-:R-:W-:Y:S05]  /*1050*/  @!P0 BRA `(.L_x_14) ;  /* 0x0000000000288947 */ /* 0x011fea0003800000 */
[----:B------:R-:W0:Y:S02]  /*1060*/  LDC R13, c[0x0][0x634] ;  /* 0x00018d00ff0d7b82 */ /* 0x000e240000000800 */
[----:B0-----:R-:W-:-:S05]  /*1070*/  IADD3 R13, P0, R18, R13, RZ ;  /* 0x0000000d120d7210 */ /* 0x001fca0007f1e0ff */
[----:B------:R-:W-:-:S04]  /*1080*/  IMAD.X R15, RZ, RZ, R17, P0 ;  /* 0x000000ffff0f7224 */ /* 0x000fc800000e0611 */
[----:B------:R-:W-:-:S04]  /*1090*/  IMAD.WIDE.U32 R8, R15, R26, RZ ;  /* 0x0000001a0f087225 */ /* 0x000fc800078e00ff */
[----:B------:R-:W-:-:S04]  /*10a0*/  IMAD.WIDE.U32 R10, P0, R13, R27, R8 ;  /* 0x0000001b0d0a7225 */ /* 0x000fc80007800008 */
[----:B------:R-:W-:-:S04]  /*10b0*/  IMAD.WIDE.U32 R8, R13, R26, RZ ;  /* 0x0000001a0d087225 */ /* 0x000fc800078e00ff */
[----:B------:R-:W-:Y:S01]  /*10c0*/  IMAD.X R13, RZ, RZ, RZ, P0 ;  /* 0x000000ffff0d7224 */ /* 0x000fe200000e06ff */
[----:B------:R-:W-:Y:S01]  /*10d0*/  IADD3 RZ, P0, R9, R10, RZ ;  /* 0x0000000a09ff7210 */ /* 0x000fe20007f1e0ff */
[----:B------:R-:W-:-:S04]  /*10e0*/  IMAD.MOV.U32 R12, RZ, RZ, R11 ;  /* 0x000000ffff0c7224 */ /* 0x000fc800078e000b */
[----:B------:R-:W-:-:S08]  /*10f0*/  IMAD.WIDE.U32.X R8, R15, R27, R12, P0 ;  /* 0x0000001b0f087225 */ /* 0x000fd000000e040c */
.L_x_14:
[----:B------:R-:W0:Y:S01]  /*1100*/  LDC.64 R32, c[0x0][0x640] ;  /* 0x00019000ff207b82 */ /* 0x000e220000000a00 */
[-C--:B------:R-:W-:Y:S01]  /*1110*/  SHF.R.U64 R30, R8, R2.reuse, R9 ;  /* 0x00000002081e7219 */ /* 0x080fe20000001209 */
[----:B------:R-:W-:Y:S01]  /*1120*/  IMAD.MOV.U32 R19, RZ, RZ, R17 ;  /* 0x000000ffff137224 */ /* 0x000fe200078e0011 */
[----:B------:R-:W-:Y:S02]  /*1130*/  SHF.R.U32.HI R2, RZ, R2, R9 ;  /* 0x00000002ff027219 */ /* 0x000fe40000011609 */
[----:B------:R-:W-:-:S03]  /*1140*/  IADD3 R11, P0, RZ, -R30, RZ ;  /* 0x8000001eff0b7210 */ /* 0x000fc60007f1e0ff */
[----:B------:R-:W1:Y:S02]  /*1150*/  LDC R10, c[0x0][0x618] ;  /* 0x00018600ff0a7b82 */ /* 0x000e640000000800 */
[----:B------:R-:W-:-:S04]  /*1160*/  IMAD.X R9, RZ, RZ, ~R2, P0 ;  /* 0x000000ffff097224 */ /* 0x000fc800000e0e02 */
[-C--:B------:R-:W-:Y:S02]  /*1170*/  IMAD R2, R9, R28.reuse, RZ ;  /* 0x0000001c09027224 */ /* 0x080fe400078e02ff */
[----:B------:R-:W4:Y:S01]  /*1180*/  LDC R13, c[0x0][0x608] ;  /* 0x00018200ff0d7b82 */ /* 0x000f220000000800 */
[----:B------:R-:W-:-:S04]  /*1190*/  IMAD.WIDE.U32 R8, R11, R28, R18 ;  /* 0x0000001c0b087225 */ /* 0x000fc800078e0012 */
[----:B------:R-:W-:Y:S02]  /*11a0*/  IMAD R11, R11, R29, R2 ;  /* 0x0000001d0b0b7224 */ /* 0x000fe400078e0202 */
[----:B------:R-:W-:Y:S01]  /*11b0*/  IMAD.MOV.U32 R2, RZ, RZ, -0x1 ;  /* 0xffffffffff027424 */ /* 0x000fe200078e00ff */
[----:B------:R-:W2:Y:S01]  /*11c0*/  LDC R31, c[0x0][0x658] ;  /* 0x00019600ff1f7b82 */ /* 0x000ea20000000800 */
[----:B------:R-:W-:Y:S01]  /*11d0*/  IMAD.IADD R9, R9, 0x1, R11 ;  /* 0x0000000109097824 */ /* 0x000fe200078e020b */
[----:B0-----:R-:W-:Y:S01]  /*11e0*/  ISETP.NE.U32.AND P0, PT, R32, RZ, PT ;  /* 0x000000ff2000720c */ /* 0x001fe20003f05070 */
[----:B------:R-:W-:-:S03]  /*11f0*/  IMAD.MOV.U32 R28, RZ, RZ, 0x1 ;  /* 0x00000001ff1c7424 */ /* 0x000fc600078e00ff */
[----:B------:R-:W-:Y:S02]  /*1200*/  ISETP.NE.AND.EX P0, PT, R33, RZ, PT, P0 ;  /* 0x000000ff2100720c */ /* 0x000fe40003f05300 */
[----:B------:R-:W0:Y:S01]  /*1210*/  LDC R27, c[0x0][0x600] ;  /* 0x00018000ff1b7b82 */ /* 0x000e220000000800 */
[-CC-:B-1----:R-:W-:Y:S02]  /*1220*/  SHF.R.U64 R25, R8, R10.reuse, R9.reuse ;  /* 0x0000000a08197219 */ /* 0x182fe40000001209 */
[----:B------:R-:W-:-:S05]  /*1230*/  SHF.R.U32.HI R8, RZ, R10, R9 ;  /* 0x0000000aff087219 */ /* 0x000fca0000011609 */
[----:B------:R-:W1:Y:S01]  /*1240*/  LDC R22, c[0x0][0x648] ;  /* 0x00019200ff167b82 */ /* 0x000e620000000800 */
[-CC-:B----4-:R-:W-:Y:S02]  /*1250*/  SHF.R.U64 R34, R25, R13.reuse, R8.reuse ;  /* 0x0000000d19227219 */ /* 0x190fe40000001208 */
[----:B------:R-:W-:-:S05]  /*1260*/  SHF.R.U32.HI R8, RZ, R13, R8 ;  /* 0x0000000dff087219 */ /* 0x000fca0000011608 */
[----:B------:R-:W4:Y:S01]  /*1270*/  LDC R26, c[0x0][0x638] ;  /* 0x00018e00ff1a7b82 */ /* 0x000f220000000800 */
[-CC-:B--2---:R-:W-:Y:S02]  /*1280*/  SHF.R.U64 R36, R34, R31.reuse, R8.reuse ;  /* 0x0000001f22247219 */ /* 0x184fe40000001208 */
[-C--:B------:R-:W-:Y:S02]  /*1290*/  SHF.L.U32 R2, R2, R31.reuse, RZ ;  /* 0x0000001f02027219 */ /* 0x080fe400000006ff */
[----:B------:R-:W-:Y:S01]  /*12a0*/  SHF.R.U32.HI R9, RZ, R31, R8 ;  /* 0x0000001fff097219 */ /* 0x000fe20000011608 */
[----:B------:R-:W-:Y:S01]  /*12b0*/  IMAD.MOV.U32 R8, RZ, RZ, R36 ;  /* 0x000000ffff087224 */ /* 0x000fe200078e0024 */
[----:B------:R-:W-:Y:S01]  /*12c0*/  LOP3.LUT R15, RZ, R2, RZ, 0x33, !PT ;  /* 0x00000002ff0f7212 */ /* 0x000fe200078e33ff */
[----:B------:R-:W2:Y:S01]  /*12d0*/  LDC R29, c[0x0][0x610] ;  /* 0x00018400ff1d7b82 */ /* 0x000ea20000000800 */
[----:B------:R-:W-:Y:S05]  /*12e0*/  @!P0 BRA `(.L_x_15) ;  /* 0x0000000000288947 */ /* 0x000fea0003800000 */
[----:B------:R-:W3:Y:S02]  /*12f0*/  LDC R13, c[0x0][0x64c] ;  /* 0x00019300ff0d7b82 */ /* 0x000ee40000000800 */
[----:B---3--:R-:W-:-:S05]  /*1300*/  IADD3 R13, P0, R36, R13, RZ ;  /* 0x0000000d240d7210 */ /* 0x008fca0007f1e0ff */
        /* <DEDUP_REMOVED lines=8> */
.L_x_15:
[----:B-1----:R-:W-:Y:S01]  /*1390*/  SHF.R.U64 R7, R8, R22, R9 ;  /* 0x0000001608077219 */ /* 0x002fe20000001209 */
[----:B0-----:R-:W-:Y:S01]  /*13a0*/  VIADD R8, R27, 0xffffffff ;  /* 0xffffffff1b087836 */ /* 0x001fe20000000000 */
[----:B------:R-:W-:Y:S01]  /*13b0*/  SHF.L.U32 R2, R28, R31, RZ ;  /* 0x0000001f1c027219 */ /* 0x000fe200000006ff */
[----:B------:R-:W-:Y:S01]  /*13c0*/  @P1 IMAD R20, R21, R24, R6 ;  /* 0x0000001815141224 */ /* 0x000fe200078e0206 */
[----:B------:R-:W-:Y:S01]  /*13d0*/  LOP3.LUT R15, R34, R15, RZ, 0xc0, !PT ;  /* 0x0000000f220f7212 */ /* 0x000fe200078ec0ff */
[----:B------:R-:W-:Y:S01]  /*13e0*/  IMAD.MOV R9, RZ, RZ, -R7 ;  /* 0x000000ffff097224 */ /* 0x000fe200078e0a07 */
[----:B------:R-:W-:Y:S01]  /*13f0*/  LOP3.LUT R8, R25, R8, RZ, 0xc0, !PT ;  /* 0x0000000819087212 */ /* 0x000fe200078ec0ff */
[----:B------:R-:W-:Y:S02]  /*1400*/  IMAD.MOV.U32 R6, RZ, RZ, 0x1 ;  /* 0x00000001ff067424 */ /* 0x000fe400078e00ff */
[----:B------:R-:W-:Y:S02]  /*1410*/  IMAD R15, R2, R7, R15 ;  /* 0x00000007020f7224 */ /* 0x000fe400078e020f */
[----:B----4-:R-:W-:-:S02]  /*1420*/  IMAD R2, R9, R26, R36 ;  /* 0x0000001a09027224 */ /* 0x010fc400078e0224 */
[----:B--2---:R-:W-:Y:S02]  /*1430*/  IMAD R19, R15, R29, R20 ;  /* 0x0000001d0f137224 */ /* 0x004fe400078e0214 */
[--C-:B------:R-:W-:Y:S01]  /*1440*/  IMAD R2, R2, R27, R8.reuse ;  /* 0x0000001b02027224 */ /* 0x100fe200078e0208 */
[----:B------:R-:W-:-:S04]  /*1450*/  PRMT R8, R6, 0x7610, R8 ;  /* 0x0000761006087816 */ /* 0x000fc80000000008 */
[----:B------:R-:W-:Y:S02]  /*1460*/  SEL R22, R2, R19, !P1 ;  /* 0x0000001302167207 */ /* 0x000fe40004800000 */
[----:B------:R-:W-:Y:S01]  /*1470*/  SEL R19, R19, R2, !P1 ;  /* 0x0000000213137207 */ /* 0x000fe20004800000 */
[----:B------:R-:W-:-:S07]  /*1480*/  IMAD.MOV.U32 R2, RZ, RZ, R30 ;  /* 0x000000ffff027224 */ /* 0x000fce00078e001e */
.L_x_13:
[----:B------:R-:W-:Y:S05]  /*1490*/  @!P3 BRA `(.L_x_16) ;  /* 0x00000000000cb947 */ /* 0x000fea0003800000 */
[----:B------:R-:W-:Y:S01]  /*14a0*/  UCGABAR_WAIT ;  /* 0x0000000000007dc7 */ /* 0x000fe20008000000 */
[----:B------:R-:W-:Y:S01]  /*14b0*/  CCTL.IVALL ;  /* 0x00000000ff00798f */ /* 0x000fe20002000000 */
[----:B------:R-:W-:Y:S05]  /*14c0*/  BRA `(.L_x_17) ;  /* 0x0000000000047947 */ /* 0x000fea0003800000 */
.L_x_16:
[----:B------:R-:W-:Y:S06]  /*14d0*/  BAR.SYNC.DEFER_BLOCKING 0x0 ;  /* 0x0000000000007b1d */ /* 0x000fec0000010000 */
.L_x_17:
[----:B------:R-:W-:Y:S05]  /*14e0*/  @!P2 BRA `(.L_x_18) ;  /* 0x0000003000a0a947 */ /* 0x000fea0003800000 */
[----:B------:R-:W-:-:S13]  /*14f0*/  ISETP.GT.U32.AND P0, PT, R35, 0x1, PT ;  /* 0x000000012300780c */ /* 0x000fda0003f04070 */
[----:B------:R-:W-:Y:S05]  /*1500*/  @P0 EXIT ;  /* 0x000000000000094d */ /* 0x000fea0003800000 */
.L_x_19:
[----:B------:R-:W-:-:S08]  /*1510*/  NOP ;  /* 0x0000000000007918 */ /* 0x000fd00000000000 */
[----:B------:R-:W1:Y:S02]  /*1520*/  USETMAXREG.TRY_ALLOC.CTAPOOL UP0, 0xe8 ;  /* 0x000000e8000079c8 */ /* 0x000e640008000600 */
[----:B-1----:R-:W-:-:S13]  /*1530*/  PLOP3.LUT P0, PT, PT, PT, UP0, 0x80, 0x0 ;  /* 0x000000000000781c */ /* 0x002fda0003f0f008 */
[----:B------:R-:W-:Y:S05]  /*1540*/  @!P0 BRA `(.L_x_19) ;  /* 0xfffffffc00f08947 */ /* 0x000fea000383ffff */
[----:B------:R-:W-:-:S13]  /*1550*/  LOP3.LUT P0, RZ, R8, 0xff, RZ, 0xc0, !PT ;  /* 0x000000ff08ff7812 */ /* 0x000fda000780c0ff */
[----:B------:R-:W-:Y:S05]  /*1560*/  @!P0 EXIT ;  /* 0x000000000000894d */ /* 0x000fea0003800000 */
[----:B------:R-:W1:Y:S01]  /*1570*/  S2UR UR4, SR_CgaCtaId ;  /* 0x00000000000479c3 */ /* 0x000e620000008800 */
[----:B--2---:R-:W-:Y:S01]  /*1580*/  VIADD R14, R14, 0xffffffff ;  /* 0xffffffff0e0e7836 */ /* 0x004fe20000000000 */
[CC--:B------:R-:W-:Y:S01]  /*1590*/  LEA.HI R4, R0.reuse, R3.reuse, RZ, 0x2 ;  /* 0x0000000300047211 */ /* 0x0c0fe200078f10ff */
[----:B------:R-:W-:Y:S01]  /*15a0*/  UMOV UR41, 0x400 ;  /* 0x0000040000297882 */ /* 0x000fe20000000000 */
[----:B------:R-:W-:Y:S01]  /*15b0*/  LEA.HI R0, R0, R3, RZ, 0x5 ;  /* 0x0000000300007211 */ /* 0x000fe200078f28ff */
[----:B------:R-:W-:Y:S01]  /*15c0*/  UISETP.LT.AND UP0, UPT, UR40, 0x1, UPT ;  /* 0x000000012800788c */ /* 0x000fe2000bf01270 */
[----:B------:R-:W-:Y:S01]  /*15d0*/  R2UR UR42, R14 ;  /* 0x000000000e2a72ca */ /* 0x000fe200000e0000 */
[----:B------:R-:W-:Y:S01]  /*15e0*/  ULDC UR6, c[0x0][0x284] ;  /* 0x0000a10000067ab9 */ /* 0x000fe20000000800 */
[--C-:B------:R-:W-:Y:S01]  /*15f0*/  SHF.R.S32.HI R60, RZ, 0x2, R4.reuse ;  /* 0x00000002ff3c7819 */ /* 0x100fe20000011404 */
[----:B------:R-:W-:Y:S01]  /*1600*/  USEL UR43, UR40, 0x1, UP0 ;  /* 0x00000001282b7887 */ /* 0x000fe20008000000 */
[----:B------:R-:W-:Y:S01]  /*1610*/  SHF.R.S32.HI R5, RZ, 0x1f, R4 ;  /* 0x0000001fff057819 */ /* 0x000fe20000011404 */
[----:B------:R-:W-:Y:S01]  /*1620*/  USHF.L.U32 UR46, UR40, 0x1, URZ ;  /* 0x00000001282e7899 */ /* 0x000fe2000800063f */
[----:B------:R-:W-:Y:S01]  /*1630*/  LOP3.LUT R4, R4, 0xfffffffc, RZ, 0xc0, !PT ;  /* 0xfffffffc04047812 */ /* 0x000fe200078ec0ff */
[----:B------:R-:W-:Y:S01]  /*1640*/  UIADD3 UR43, -UR43, UR40, URZ ;  /* 0x000000282b2b7290 */ /* 0x000fe2000fffe13f */
[----:B------:R-:W-:-:S02]  /*1650*/  LEA.HI R5, R5, R60, RZ, 0x3 ;  /* 0x0000003c05057211 */ /* 0x000fc400078f18ff */
[----:B------:R-:W-:Y:S01]  /*1660*/  ISETP.NE.AND P0, PT, R14, RZ, PT ;  /* 0x000000ff0e00720c */ /* 0x000fe20003f05270 */
[----:B---3--:R-:W-:Y:S01]  /*1670*/  IMAD.IADD R59, R3, 0x1, -R4 ;  /* 0x00000001033b7824 */ /* 0x008fe200078e0a04 */
[----:B------:R-:W-:Y:S01]  /*1680*/  LOP3.LUT R5, R5, 0xfffffff8, RZ, 0xc0, !PT ;  /* 0xfffffff805057812 */ /* 0x000fe200078ec0ff */
[----:B------:R-:W-:Y:S01]  /*1690*/  USHF.L.U32 UR42, UR42, 0x3, URZ ;  /* 0x000000032a2a7899 */ /* 0x000fe2000800063f */
[----:B------:R-:W-:-:S03]  /*16a0*/  SEL R69, RZ, 0x1, P0 ;  /* 0x00000001ff457807 */ /* 0x000fc60000000000 */
[----:B------:R-:W-:Y:S01]  /*16b0*/  IMAD.IADD R60, R60, 0x1, -R5 ;  /* 0x000000013c3c7824 */ /* 0x000fe200078e0a05 */
[----:B-1----:R-:W-:Y:S01]  /*16c0*/  ULEA UR41, UR4, UR41, 0x18 ;  /* 0x0000002904297291 */ /* 0x002fe2000f8ec03f */
[----:B------:R-:W-:Y:S01]  /*16d0*/  SHF.R.S32.HI R5, RZ, 0x5, R0 ;  /* 0x00000005ff057819 */ /* 0x000fe20000011400 */
[----:B------:R-:W-:Y:S02]  /*16e0*/  IMAD.U32 R63, RZ, RZ, UR42 ;  /* 0x0000002aff3f7e24 */ /* 0x000fe4000f8e00ff */
[----:B------:R-:W-:Y:S01]  /*16f0*/  UIADD3 UR47, UR41, 0xf0, URZ ;  /* 0x000000f0292f7890 */ /* 0x000fe2000fffe03f */
[--C-:B------:R-:W-:Y:S01]  /*1700*/  SHF.R.S32.HI R61, RZ, 0x1f, R60.reuse ;  /* 0x0000001fff3d7819 */ /* 0x100fe2000001143c */
[----:B------:R-:W-:Y:S01]  /*1710*/  UIADD3 UR4, UR41, 0x200, URZ ;  /* 0x0000020029047890 */ /* 0x000fe2000fffe03f */
[--C-:B------:R-:W-:Y:S01]  /*1720*/  IMAD R66, R5, -0x10, -R60.reuse ;  /* 0xfffffff005427824 */ /* 0x100fe200078e0a3c */
[----:B------:R-:W-:Y:S01]  /*1730*/  UIADD3 UR5, UR41, 0x1c200, URZ ;  /* 0x0001c20029057890 */ /* 0x000fe2000fffe03f */
[----:B------:R-:W-:Y:S01]  /*1740*/  LOP3.LUT R65, R63, 0x8, RZ, 0xc0, !PT ;  /* 0x000000083f417812 */ /* 0x000fe200078ec0ff */
[----:B------:R-:W-:Y:S01]  /*1750*/  USHF.R.U32.HI UR4, URZ, 0x4, UR4 ;  /* 0x000000043f047899 */ /* 0x000fe20008011604 */
[----:B------:R-:W-:Y:S01]  /*1760*/  IMAD.U32 R62, RZ, RZ, UR47 ;  /* 0x0000002fff3e7e24 */ /* 0x000fe2000f8e00ff */
[----:B------:R-:W-:Y:S01]  /*1770*/  USHF.R.U32.HI UR5, URZ, 0x4, UR5 ;  /* 0x000000043f057899 */ /* 0x000fe20008011605 */
[----:B------:R-:W-:Y:S01]  /*1780*/  IMAD.WIDE R60, R5, 0x10, R60 ;  /* 0x00000010053c7825 */ /* 0x000fe200078e023c */
[----:B------:R-:W-:Y:S01]  /*1790*/  ULOP3.LUT UR4, UR4, 0x3fff, URZ, 0xc0, !UPT ;  /* 0x00003fff04047892 */ /* 0x000fe2000f8ec03f */
[----:B------:R-:W-:Y:S01]  /*17a0*/  LOP3.LUT R63, R63, 0x8, RZ, 0xc, !PT ;  /* 0x000000083f3f7812 */ /* 0x000fe200078e0cff */
[----:B------:R-:W-:Y:S01]  /*17b0*/  ULOP3.LUT UR5, UR5, 0x3fff, URZ, 0xc0, !UPT ;  /* 0x00003fff05057892 */ /* 0x000fe2000f8ec03f */
[----:B------:R-:W-:Y:S01]  /*17c0*/  VIADD R64, R62, UR42 ;  /* 0x0000002a3e407c36 */ /* 0x000fe20008000000 */
[----:B------:R-:W-:Y:S01]  /*17d0*/  LOP3.LUT R65, R65, 0x18, RZ, 0x3c, !PT ;  /* 0x0000001841417812 */ /* 0x000fe200078e3cff */
[----:B------:R-:W-:Y:S01]  /*17e0*/  VIADD R66, R66, UR6 ;  /* 0x0000000642427c36 */ /* 0x000fe20008000000 */
[----:B------:R-:W-:-:S02]  /*17f0*/  ULOP3.LUT UR44, UR4, 0x10000, URZ, 0xfc, !UPT ;  /* 0x00010000042c7892 */ /* 0x000fc4000f8efc3f */
[----:B------:R-:W-:-:S12]  /*1800*/  ULOP3.LUT UR45, UR5, 0x10000, URZ, 0xfc, !UPT ;  /* 0x00010000052d7892 */ /* 0x000fd8000f8efc3f */
.L_x_109:
[----:B------:R-:W-:Y:S01]  /*1810*/  SHF.L.U32 R3, R69, 0x1f, RZ ;  /* 0x0000001f45037819 */ /* 0x000fe200000006ff */
[----:B------:R-:W-:Y:S02]  /*1820*/  ULDC UR4, c[0x0][0x28c] ;  /* 0x0000a30000047ab9 */ /* 0x000fe40000000800 */
[----:B------:R-:W-:Y:S01]  /*1830*/  ISETP.LT.AND P1, PT, RZ, UR4, PT ;  /* 0x00000004ff007c0c */ /* 0x000fe2000bf21270 */
[----:B------:R-:W1:Y:S02]  /*1840*/  SYNCS.PHASECHK.TRANS64.TRYWAIT P0, [R62+UR42], R3 ;  /* 0x000000033e0075a7 */ /* 0x000e64000800016a */
[----:B-1-34-:R-:W-:Y:S10]  /*1850*/  @!P0 BRA `(.L_x_20) ;  /* 0x0000004400488947 */ /* 0x01aff40003800000 */
.L_x_141:
[----:B------:R-:W-:Y:S05]  /*1860*/  @P1 BRA `(.L_x_21) ;  /* 0x0000000000401947 */ /* 0x000fea0003800000 */
[----:B------:R-:W-:Y:S01]  /*1870*/  MOV R0, 0x0 ;  /* 0x0000000000007802 */ /* 0x000fe20000000f00 */
[----:B------:R-:W-:Y:S01]  /*1880*/  ULDC.64 UR4, c[0x4][0x68] ;  /* 0x01001a0000047ab9 */ /* 0x000fe20000000a00 */
[----:B------:R-:W-:Y:S01]  /*1890*/  ULDC.64 UR6, c[0x4][0x8] ;  /* 0x0100020000067ab9 */ /* 0x000fe20000000a00 */
[----:B------:R-:W-:Y:S01]  /*18a0*/  IMAD.U32 R4, RZ, RZ, UR4 ;  /* 0x00000004ff047e24 */ /* 0x000fe2000f8e00ff */
[----:B------:R2:W3:Y:S01]  /*18b0*/  LDC.64 R14, c[0x4][R0] ;  /* 0x01000000000e7b82 */ /* 0x0004e20000000a00 */
[----:B------:R-:W-:Y:S01]  /*18c0*/  IMAD.U32 R5, RZ, RZ, UR5 ;  /* 0x00000005ff057e24 */ /* 0x000fe2000f8e00ff */
[----:B------:R-:W-:Y:S01]  /*18d0*/  ULDC.64 UR4, c[0x4][0x70] ;  /* 0x01001c0000047ab9 */ /* 0x000fe20000000a00 */
[----:B------:R-:W-:Y:S02]  /*18e0*/  IMAD.U32 R10, RZ, RZ, UR6 ;  /* 0x00000006ff0a7e24 */ /* 0x000fe4000f8e00ff */
[----:B------:R-:W-:Y:S02]  /*18f0*/  IMAD.U32 R6, RZ, RZ, UR4 ;  /* 0x00000004ff067e24 */ /* 0x000fe4000f8e00ff */
[----:B------:R-:W-:-:S02]  /*1900*/  IMAD.U32 R7, RZ, RZ, UR5 ;  /* 0x00000005ff077e24 */ /* 0x000fc4000f8e00ff */
[----:B------:R-:W-:Y:S02]  /*1910*/  IMAD.U32 R11, RZ, RZ, UR7 ;  /* 0x00000007ff0b7e24 */ /* 0x000fe4000f8e00ff */
[----:B------:R-:W-:Y:S02]  /*1920*/  IMAD.MOV.U32 R8, RZ, RZ, 0x1e1 ;  /* 0x000001e1ff087424 */ /* 0x000fe400078e00ff */
[----:B0-----:R-:W-:Y:S02]  /*1930*/  IMAD.MOV.U32 R12, RZ, RZ, 0x1 ;  /* 0x00000001ff0c7424 */ /* 0x001fe400078e00ff */
[----:B--2---:R-:W-:-:S07]  /*1940*/  IMAD.MOV.U32 R13, RZ, RZ, RZ ;  /* 0x000000ffff0d7224 */ /* 0x004fce00078e00ff */
[----:B------:R-:W-:-:S07]  /*1950*/  LEPC R20, `(.L_x_21) ;  /* 0x000000001014794e */ /* 0x000fce0000000000 */
[----:B-1-3-5:R-:W-:Y:S05]  /*1960*/  CALL.ABS.NOINC R14 ;  /* 0x000000000e007343 */ /* 0x02afea0003c00000 */
.L_x_21:
[----:B------:R-:W-:-:S04]  /*1970*/  LOP3.LUT R0, R16, 0x1, RZ, 0xfc, !PT ;  /* 0x0000000110007812 */ /* 0x000fc800078efcff */
[----:B------:R-:W-:-:S13]  /*1980*/  ISETP.NE.AND P0, PT, R0, 0x3, PT ;  /* 0x000000030000780c */ /* 0x000fda0003f05270 */
[----:B------:R-:W-:Y:S05]  /*1990*/  @!P0 BRA `(.L_x_22) ;  /* 0x0000000000048947 */ /* 0x000fea0003800000 */
[----:B------:R-:W-:Y:S01]  /*19a0*/  BPT.TRAP 0x1 ;  /* 0x000000040000795c */ /* 0x000fe20000300000 */
.L_x_22:
[----:B-1----:R-:W-:Y:S02]  /*19b0*/  IMAD.U32 R3, RZ, RZ, UR38 ;  /* 0x00000026ff037e24 */ /* 0x002fe4000f8e00ff */
[----:B------:R-:W-:-:S03]  /*19c0*/  IMAD.U32 R0, RZ, RZ, UR39 ;  /* 0x00000027ff007e24 */ /* 0x000fc6000f8e00ff */
[----:B------:R-:W-:Y:S02]  /*19d0*/  LEA R3, R3, UR41, 0x3 ;  /* 0x0000002903037c11 */ /* 0x000fe4000f8e18ff */
[----:B------:R-:W-:-:S04]  /*19e0*/  SHF.L.U32 R0, R0, 0x1f, RZ ;  /* 0x0000001f00007819 */ /* 0x000fc800000006ff */
[----:B------:R1:W2:Y:S01]  /*19f0*/  SYNCS.PHASECHK.TRANS64.TRYWAIT P1, [R3+URZ], R0 ;  /* 0x00000000030075a7 */ /* 0x0002a2000802017f */
[----:B------:R-:W-:Y:S05]  /*1a00*/  @!P0 BRA `(.L_x_23) ;  /* 0x0000000000048947 */ /* 0x000fea0003800000 */
[----:B------:R-:W-:Y:S01]  /*1a10*/  BPT.TRAP 0x1 ;  /* 0x000000040000795c */ /* 0x000fe20000300000 */
.L_x_23:
[----:B--2---:R-:W-:Y:S05]  /*1a20*/  @P1 BRA `(.L_x_24) ;  /* 0x0000000000081947 */ /* 0x004fea0003800000 */
[----:B------:R-:W2:Y:S02]  /*1a30*/  SYNCS.PHASECHK.TRANS64.TRYWAIT P1, [R3+URZ], R0 ;  /* 0x00000000030075a7 */ /* 0x000ea4000802017f */
[----:B--2---:R-:W-:Y:S05]  /*1a40*/  @!P1 BRA `(.L_x_25) ;  /* 0x0000004000e09947 */ /* 0x004fea0003800000 */
.L_x_24:
[----:B------:R-:W-:Y:S05]  /*1a50*/  WARPSYNC.ALL ;  /* 0x0000000000007948 */ /* 0x000fea0003800000 */
[----:B------:R-:W-:Y:S01]  /*1a60*/  ULEA UR8, UR38, UR44, 0x9 ;  /* 0x0000002c26087291 */ /* 0x000fe2000f8e483f */
[----:B------:R-:W-:Y:S01]  /*1a70*/  WARPGROUP.ARRIVE ;  /* 0x00000000000079c5 */ /* 0x000fe20000000000 */
[----:B------:R-:W-:Y:S01]  /*1a80*/  ULEA UR9, UR38, UR45, 0x9 ;  /* 0x0000002d26097291 */ /* 0x000fe2000f8e483f */
[----:B-12---:R-:W-:Y:S01]  /*1a90*/  IMAD.U32 R0, RZ, RZ, UR43 ;  /* 0x0000002bff007e24 */ /* 0x006fe2000f8e00ff */
[----:B------:R-:W-:Y:S01]  /*1aa0*/  UMOV UR5, 0x40000040 ;  /* 0x4000004000057882 */ /* 0x000fe20000000000 */
[----:B------:R-:W-:-:S02]  /*1ab0*/  UMOV UR7, 0x40000040 ;  /* 0x4000004000077882 */ /* 0x000fc40000000000 */
[----:B------:R-:W-:Y:S01]  /*1ac0*/  UMOV UR4, UR8 ;  /* 0x0000000800047c82 */ /* 0x000fe20008000000 */
[----:B------:R-:W-:Y:S01]  /*1ad0*/  ISETP.GE.AND P1, PT, R0, 0x1, PT ;  /* 0x000000010000780c */ /* 0x000fe20003f26270 */
[----:B------:R-:W-:Y:S02]  /*1ae0*/  UMOV UR6, UR9 ;  /* 0x0000000900067c82 */ /* 0x000fe40008000000 */
[----:B------:R-:W-:Y:S01]  /*1af0*/  IGMMA.64x64x32.S8.S8 R24, gdesc[UR4], RZ, !UPT, gsb0 ;  /* 0x01e00000041879f1 */ /* 0x000fe2000c0410ff */
[----:B------:R-:W-:Y:S02]  /*1b00*/  UIADD3 UR4, UR8, 0x2, URZ ;  /* 0x0000000208047890 */ /* 0x000fe4000fffe03f */
[----:B------:R-:W-:Y:S01]  /*1b10*/  UIADD3 UR6, UR9, 0x2, URZ ;  /* 0x0000000209067890 */ /* 0x000fe2000fffe03f */
[----:B------:R-:W-:Y:S01]  /*1b20*/  UMOV UR5, 0x40000040 ;  /* 0x4000004000057882 */ /* 0x000fe20000000000 */
[----:B------:R-:W-:Y:S01]  /*1b30*/  UMOV UR7, 0x40000040 ;  /* 0x4000004000077882 */ /* 0x000fe20000000000 */
[----:B------:R-:W-:-:S02]  /*1b40*/  WARPGROUP.DEPBAR.LE gsb0, 0x0 ;  /* 0x00008000000079c5 */ /* 0x000fc40000010000 */
[----:B------:R-:W-:-:S06]  /*1b50*/  WARPGROUP.ARRIVE ;  /* 0x00000000000079c5 */ /* 0x000fcc0000000000 */
[----:B------:R-:W-:Y:S01]  /*1b60*/  IGMMA.64x64x32.S8.S8 R24, gdesc[UR4], R24, gsb0 ;  /* 0x01e00000041879f1 */ /* 0x000fe20008041018 */
[----:B------:R-:W-:Y:S02]  /*1b70*/  UIADD3 UR4, UR8, 0x4, URZ ;  /* 0x0000000408047890 */ /* 0x000fe4000fffe03f */
[----:B------:R-:W-:Y:S01]  /*1b80*/  UIADD3 UR6, UR9, 0x4, URZ ;  /* 0x0000000409067890 */ /* 0x000fe2000fffe03f */
[----:B------:R-:W-:Y:S01]  /*1b90*/  UMOV UR5, 0x40000040 ;  /* 0x4000004000057882 */ /* 0x000fe20000000000 */
[----:B------:R-:W-:Y:S01]  /*1ba0*/  UMOV UR7, 0x40000040 ;  /* 0x4000004000077882 */ /* 0x000fe20000000000 */
[----:B------:R-:W-:Y:S02]  /*1bb0*/  WARPGROUP.DEPBAR.LE gsb0, 0x0 ;  /* 0x00008000000079c5 */ /* 0x000fe40000010000 */
        /* <DEDUP_REMOVED lines=8> */
[----:B------:R-:W-:Y:S03]  /*1c40*/  IGMMA.64x64x32.S8.S8 R24, gdesc[UR4], R24, gsb0 ;  /* 0x01e00000041879f1 */ /* 0x000fe60008041018 */
[----:B------:R-:W-:Y:S02]  /*1c50*/  WARPGROUP.DEPBAR.LE gsb0, 0x0 ;  /* 0x00008000000079c5 */ /* 0x000fe40000010000 */
[----:B------:R-:W-:Y:S05]  /*1c60*/  @!P1 BRA `(.L_x_26) ;  /* 0x0000000400149947 */ /* 0x000fea0003800000 */
[----:B------:R-:W-:Y:S01]  /*1c70*/  UIADD3 UR4, UR38, 0x1, URZ ;  /* 0x0000000126047890 */ /* 0x000fe2000fffe03f */
[----:B------:R-:W-:Y:S02]  /*1c80*/  IMAD.U32 R0, RZ, RZ, UR43 ;  /* 0x0000002bff007e24 */ /* 0x000fe4000f8e00ff */
[----:B------:R-:W-:Y:S01]  /*1c90*/  IMAD.U32 R3, RZ, RZ, UR38 ;  /* 0x00000026ff037e24 */ /* 0x000fe2000f8e00ff */
[----:B------:R-:W-:-:S04]  /*1ca0*/  UISETP.NE.AND UP0, UPT, UR4, 0xe, UPT ;  /* 0x0000000e0400788c */ /* 0x000fc8000bf05270 */
[----:B------:R-:W-:Y:S02]  /*1cb0*/  USEL UR5, URZ, 0x1, UP0 ;  /* 0x000000013f057887 */ /* 0x000fe40008000000 */
[----:B------:R-:W-:Y:S02]  /*1cc0*/  USEL UR8, UR4, URZ, UP0 ;  /* 0x0000003f04087287 */ /* 0x000fe40008000000 */
[----:B------:R-:W-:-:S06]  /*1cd0*/  ULOP3.LUT UR5, UR39, UR5, URZ, 0x3c, !UPT ;  /* 0x0000000527057292 */ /* 0x000fcc000f8e3c3f */
[----:B------:R-:W-:-:S07]  /*1ce0*/  IMAD.U32 R6, RZ, RZ, UR5 ;  /* 0x00000005ff067e24 */ /* 0x000fce000f8e00ff */
.L_x_33:
[----:B------:R-:W-:Y:S05]  /*1cf0*/  @!P0 BRA `(.L_x_27) ;  /* 0x0000000000048947 */ /* 0x000fea0003800000 */
[----:B------:R-:W-:Y:S01]  /*1d00*/  BPT.TRAP 0x1 ;  /* 0x000000040000795c */ /* 0x000fe20000300000 */
.L_x_27:
[----:B------:R-:W-:Y:S01]  /*1d10*/  ULEA UR4, UR8, UR41, 0x3 ;  /* 0x0000002908047291 */ /* 0x000fe2000f8e183f */
[----:B------:R-:W-:-:S08]  /*1d20*/  SHF.L.U32 R4, R6, 0x1f, RZ ;  /* 0x0000001f06047819 */ /* 0x000fd000000006ff */
[----:B------:R1:W2:Y:S01]  /*1d30*/  SYNCS.PHASECHK.TRANS64.TRYWAIT P1, [UR4], R4 ;  /* 0x00000004ff0075a7 */ /* 0x0002a20008020144 */
[----:B------:R-:W-:Y:S05]  /*1d40*/  @!P0 BRA `(.L_x_28) ;  /* 0x0000000000048947 */ /* 0x000fea0003800000 */
[----:B------:R-:W-:Y:S01]  /*1d50*/  BPT.TRAP 0x1 ;  /* 0x000000040000795c */ /* 0x000fe20000300000 */
.L_x_28:
[----:B--2---:R-:W-:Y:S05]  /*1d60*/  @P1 BRA `(.L_x_29) ;  /* 0x0000000000081947 */ /* 0x004fea0003800000 */
[----:B------:R-:W2:Y:S02]  /*1d70*/  SYNCS.PHASECHK.TRANS64.TRYWAIT P1, [UR4], R4 ;  /* 0x00000004ff0075a7 */ /* 0x000ea40008020144 */
[----:B--2---:R-:W-:Y:S05]  /*1d80*/  @!P1 BRA `(.L_x_30) ;  /* 0x0000004000249947 */ /* 0x004fea0003800000 */
.L_x_29:
[----:B------:R-:W-:Y:S01]  /*1d90*/  ULEA UR9, UR8, UR44, 0x9 ;  /* 0x0000002c08097291 */ /* 0x000fe2000f8e483f */
[----:B------:R-:W-:Y:S01]  /*1da0*/  WARPGROUP.ARRIVE ;  /* 0x00000000000079c5 */ /* 0x000fe20000000000 */
[----:B------:R-:W-:Y:S01]  /*1db0*/  ULEA UR10, UR8, UR45, 0x9 ;  /* 0x0000002d080a7291 */ /* 0x000fe2000f8e483f */
[----:B------:R-:W-:Y:S01]  /*1dc0*/  UMOV UR5, 0x40000040 ;  /* 0x4000004000057882 */ /* 0x000fe20000000000 */
[----:B------:R-:W-:-:S03]  /*1dd0*/  UMOV UR7, 0x40000040 ;  /* 0x4000004000077882 */ /* 0x000fc60000000000 */
[----:B------:R-:W-:Y:S02]  /*1de0*/  UMOV UR4, UR9 ;  /* 0x0000000900047c82 */ /* 0x000fe40008000000 */
[----:B------:R-:W-:Y:S02]  /*1df0*/  UMOV UR6, UR10 ;  /* 0x0000000a00067c82 */ /* 0x000fe40008000000 */
[----:B------:R-:W-:Y:S01]  /*1e00*/  IGMMA.64x64x32.S8.S8 R24, gdesc[UR4], R24, gsb0 ;  /* 0x01e00000041879f1 */ /* 0x000fe20008041018 */
        /* <DEDUP_REMOVED lines=23> */
[----:B------:R-:W-:Y:S01]  /*1f80*/  BPT.TRAP 0x1 ;  /* 0x000000040000795c */ /* 0x000fe20000300000 */
.L_x_31:
[----:B------:R-:W-:-:S13]  /*1f90*/  ISETP.NE.AND P1, PT, R68, RZ, PT ;  /* 0x000000ff4400720c */ /* 0x000fda0003f25270 */
[----:B-12---:R-:W-:-:S05]  /*1fa0*/  @P1 LEA R4, R3, UR41, 0x3 ;  /* 0x0000002903041c11 */ /* 0x006fca000f8e18ff */
[----:B------:R-:W-:-:S05]  /*1fb0*/  @P1 VIADD R5, R4, 0x70 ;  /* 0x0000007004051836 */ /* 0x000fca0000000000 */
[----:B------:R-:W-:-:S04]  /*1fc0*/  @P1 PRMT R5, R56, 0x654, R5 ;  /* 0x0000065438051816 */ /* 0x000fc80000000005 */
[----:B------:R1:W-:Y:S01]  /*1fd0*/  @P1 SYNCS.ARRIVE.TRANS64.RED.A1T0 RZ, [R5+URZ], RZ ;  /* 0x000000ff05ff19a7 */ /* 0x0003e2000810043f */
[----:B------:R-:W-:-:S13]  /*1fe0*/  ISETP.GT.U32.AND P1, PT, R16, 0x1, PT ;  /* 0x000000011000780c */ /* 0x000fda0003f24070 */
[----:B-1----:R-:W-:Y:S05]  /*1ff0*/  @P1 BRA `(.L_x_32) ;  /* 0x0000000000041947 */ /* 0x002fea0003800000 */
[----:B------:R-:W-:Y:S01]  /*2000*/  BPT.TRAP 0x1 ;  /* 0x000000040000795c */ /* 0x000fe20000300000 */
.L_x_32:
[----:B------:R-:W-:Y:S01]  /*2010*/  UIADD3 UR8, UR8, 0x1, URZ ;  /* 0x0000000108087890 */ /* 0x000fe2000fffe03f */
[C---:B------:R-:W-:Y:S01]  /*2020*/  ISETP.GT.AND P2, PT, R0.reuse, 0x1, PT ;  /* 0x000000010000780c */ /* 0x040fe20003f44270 */
[----:B------:R-:W-:Y:S02]  /*2030*/  VIADD R3, R3, 0x1 ;  /* 0x0000000103037836 */ /* 0x000fe40000000000 */
[----:B------:R-:W-:Y:S01]  /*2040*/  UISETP.NE.AND UP0, UPT, UR8, 0xe, UPT ;  /* 0x0000000e0800788c */ /* 0x000fe2000bf05270 */
[----:B------:R-:W-:Y:S02]  /*2050*/  VIADD R0, R0, 0xffffffff ;  /* 0xffffffff00007836 */ /* 0x000fe40000000000 */
[C---:B------:R-:W-:Y:S01]  /*2060*/  ISETP.NE.AND P1, PT, R3.reuse, 0xe, PT ;  /* 0x0000000e0300780c */ /* 0x040fe20003f25270 */
[----:B------:R-:W-:Y:S02]  /*2070*/  USEL UR4, URZ, 0x1, UP0 ;  /* 0x000000013f047887 */ /* 0x000fe40008000000 */
[----:B------:R-:W-:Y:S01]  /*2080*/  USEL UR8, UR8, URZ, UP0 ;  /* 0x0000003f08087287 */ /* 0x000fe20008000000 */
[----:B------:R-:W-:-:S03]  /*2090*/  SEL R3, R3, RZ, P1 ;  /* 0x000000ff03037207 */ /* 0x000fc60000800000 */
[----:B------:R-:W-:Y:S01]  /*20a0*/  LOP3.LUT R6, R6, UR4, RZ, 0x3c, !PT ;  /* 0x0000000406067c12 */ /* 0x000fe2000f8e3cff */
[----:B------:R-:W-:Y:S07]  /*20b0*/  @P2 BRA `(.L_x_33) ;  /* 0xfffffffc000c2947 */ /* 0x000fee000383ffff */
.L_x_26:
[----:B------:R-:W1:Y:S01]  /*20c0*/  LDC R0, c[0x0][0x28c] ;  /* 0x0000a300ff007b82 */ /* 0x000e620000000800 */
[----:B------:R2:W-:Y:S01]  /*20d0*/  SYNCS.ARRIVE.TRANS64.A1T0 RZ, [R63+UR47], RZ ;  /* 0x000000ff3fff79a7 */ /* 0x0005e2000810002f */
[----:B-1----:R-:W-:-:S13]  /*20e0*/  ISETP.GE.AND P1, PT, R0, 0x1, PT ;  /* 0x000000010000780c */ /* 0x002fda0003f26270 */
[----:B--2---:R-:W-:Y:S05]  /*20f0*/  @!P1 BRA `(.L_x_34) ;  /* 0x00000000004c9947 */ /* 0x004fea0003800000 */
[----:B------:R-:W-:Y:S05]  /*2100*/  @!P0 BRA `(.L_x_35) ;  /* 0x0000000000048947 */ /* 0x000fea0003800000 */
[----:B------:R-:W-:Y:S01]  /*2110*/  BPT.TRAP 0x1 ;  /* 0x000000040000795c */ /* 0x000fe20000300000 */
.L_x_35:
[----:B------:R-:W-:Y:S01]  /*2120*/  ISETP.NE.AND P1, PT, R68, RZ, PT ;  /* 0x000000ff4400720c */ /* 0x000fe20003f25270 */
[----:B------:R-:W-:Y:S01]  /*2130*/  BSSY B0, `(.L_x_36) ;  /* 0x000000d000007945 */ /* 0x000fe20003800000 */
[----:B------:R-:W-:-:S11]  /*2140*/  ISETP.GT.U32.AND P0, PT, R16, 0x1, PT ;  /* 0x000000011000780c */ /* 0x000fd60003f04070 */
[----:B------:R-:W-:Y:S05]  /*2150*/  @!P1 BRA `(.L_x_37) ;  /* 0x0000000000289947 */ /* 0x000fea0003800000 */
[----:B------:R-:W-:-:S04]  /*2160*/  UIADD3 UR6, UR43, UR38, URZ ;  /* 0x000000262b067290 */ /* 0x000fc8000fffe03f */
[----:B------:R-:W-:-:S04]  /*2170*/  USHF.R.U32.HI UR4, URZ, 0x1, UR6 ;  /* 0x000000013f047899 */ /* 0x000fc80008011606 */
[----:B------:R-:W-:-:S04]  /*2180*/  UIMAD.WIDE.U32 UR4, UR4, -0x6db6db6d, URZ ;  /* 0x92492493040478a5 */ /* 0x000fc8000f8e003f */
[----:B------:R-:W-:-:S04]  /*2190*/  USHF.R.U32.HI UR4, URZ, 0x2, UR5 ;  /* 0x000000023f047899 */ /* 0x000fc80008011605 */
[----:B------:R-:W-:-:S04]  /*21a0*/  UIMAD UR6, UR4, -0xe, UR6 ;  /* 0xfffffff2040678a4 */ /* 0x000fc8000f8e0206 */
[----:B------:R-:W-:-:S04]  /*21b0*/  ULEA UR6, UR6, UR41, 0x3 ;  /* 0x0000002906067291 */ /* 0x000fc8000f8e183f */
[----:B------:R-:W-:-:S06]  /*21c0*/  UIADD3 UR6, UR6, 0x70, URZ ;  /* 0x0000007006067890 */ /* 0x000fcc000fffe03f */
[----:B------:R-:W-:-:S05]  /*21d0*/  IMAD.U32 R3, RZ, RZ, UR6 ;  /* 0x00000006ff037e24 */ /* 0x000fca000f8e00ff */
[----:B------:R-:W-:-:S04]  /*21e0*/  PRMT R0, R56, 0x654, R3 ;  /* 0x0000065438007816 */ /* 0x000fc80000000003 */
[----:B------:R1:W-:Y:S03]  /*21f0*/  SYNCS.ARRIVE.TRANS64.RED.A1T0 RZ, [R0+URZ], RZ ;  /* 0x000000ff00ff79a7 */ /* 0x0003e6000810043f */
.L_x_37:
[----:B------:R-:W-:Y:S05]  /*2200*/  BSYNC B0 ;  /* 0x0000000000007941 */ /* 0x000fea0003800000 */
.L_x_36:
[----:B------:R-:W-:Y:S05]  /*2210*/  @P0 BRA `(.L_x_34) ;  /* 0x0000000000040947 */ /* 0x000fea0003800000 */
[----:B------:R-:W-:Y:S01]  /*2220*/  BPT.TRAP 0x1 ;  /* 0x000000040000795c */ /* 0x000fe20000300000 */
.L_x_34:
[----:B------:R-:W-:Y:S01]  /*2230*/  SHF.L.U32 R3, R69, 0x1f, RZ ;  /* 0x0000001f45037819 */ /* 0x000fe200000006ff */
[----:B------:R-:W-:Y:S01]  /*2240*/  UIADD3 UR38, UR46, UR38, URZ ;  /* 0x000000262e267290 */ /* 0x000fe2000fffe03f */
[----:B------:R-:W2:Y:S01]  /*2250*/  LDC R14, c[0x0][0x288] ;  /* 0x0000a200ff0e7b82 */ /* 0x000ea20000000800 */
[----:B------:R-:W-:Y:S01]  /*2260*/  UISETP.GE.U32.AND UP1, UPT, UR46, 0xe, UPT ;  /* 0x0000000e2e00788c */ /* 0x000fe2000bf26070 */
[----:B------:R-:W-:Y:S01]  /*2270*/  IMAD.SHL.U32 R8, R59, 0x2, RZ ;  /* 0x000000023b087824 */ /* 0x000fe200078e00ff */
[----:B------:R-:W-:Y:S02]  /*2280*/  UISETP.GT.U32.AND UP0, UPT, UR38, 0xd, UPT ;  /* 0x0000000d2600788c */ /* 0x000fe4000bf04070 */
[----:B------:R-:W-:Y:S02]  /*2290*/  USHF.R.U32.HI UR4, URZ, 0x1, UR38 ;  /* 0x000000013f047899 */ /* 0x000fe40008011626 */
[----:B------:R-:W-:Y:S01]  /*22a0*/  UISETP.LT.U32.AND UP0, UPT, UR46, 0xe, UP0 ;  /* 0x0000000e2e00788c */ /* 0x000fe20008701070 */
[----:B------:R-:W3:Y:S01]  /*22b0*/  SYNCS.PHASECHK.TRANS64.TRYWAIT P0, [R62+UR42+0x10], R3 ;  /* 0x000010033e0075a7 */ /* 0x000ee2000800016a */
[----:B------:R-:W-:Y:S01]  /*22c0*/  UIMAD.WIDE.U32 UR4, UR4, -0x6db6db6d, URZ ;  /* 0x92492493040478a5 */ /* 0x000fe2000f8e003f */
[----:B------:R-:W-:Y:S01]  /*22d0*/  SHF.R.S32.HI R9, RZ, 0x1f, R8 ;  /* 0x0000001fff097819 */ /* 0x000fe20000011408 */
[----:B------:R-:W-:-:S02]  /*22e0*/  USEL UR6, URZ, 0x1, !UP0 ;  /* 0x000000013f067887 */ /* 0x000fc4000c000000 */
[----:B------:R-:W-:Y:S02]  /*22f0*/  USHF.R.U32.HI UR4, URZ, 0x2, UR5 ;  /* 0x000000023f047899 */ /* 0x000fe40008011605 */
[----:B------:R-:W-:Y:S02]  /*2300*/  ULOP3.LUT UR39, UR39, UR6, URZ, 0x3c, !UPT ;  /* 0x0000000627277292 */ /* 0x000fe4000f8e3c3f */
[----:B------:R-:W-:Y:S02]  /*2310*/  UIMAD UR38, UR4, -0xe, UR38 ;  /* 0xfffffff2042678a4 */ /* 0x000fe4000f8e0226 */
[----:B------:R-:W-:Y:S01]  /*2320*/  @UP1 ULOP3.LUT UR39, UR39, 0x1, UR4, 0x78, !UPT ;  /* 0x0000000127271892 */ /* 0x000fe2000f8e7804 */
[----:B--23--:R-:W-:Y:S11]  /*2330*/  @!P0 BRA `(.L_x_38) ;  /* 0x0000003800d08947 */ /* 0x00cff60003800000 */
.L_x_142:
[----:B--2---:R-:W-:Y:S01]  /*2340*/  IMAD.SHL.U32 R3, R19, 0x40, RZ ;  /* 0x0000004013037824 */ /* 0x004fe200078e00ff */
[----:B------:R-:W-:Y:S01]  /*2350*/  ULDC UR6, c[0x0][0x284] ;  /* 0x0000a10000067ab9 */ /* 0x000fe20000000800 */
[----:B------:R-:W-:Y:S01]  /*2360*/  IMAD.SHL.U32 R15, R22, 0x40, RZ ;  /* 0x00000040160f7824 */ /* 0x000fe200078e00ff */
[----:B------:R-:W-:Y:S01]  /*2370*/  SHF.R.S32.HI R72, RZ, 0x1f, R2 ;  /* 0x0000001fff487819 */ /* 0x000fe20000011402 */
[----:B------:R-:W-:Y:S01]  /*2380*/  ULDC.64 UR4, c[0x0][0x5d0] ;  /* 0x0001740000047ab9 */ /* 0x000fe20000000a00 */
[----:B------:R-:W-:Y:S01]  /*2390*/  ISETP.GE.AND P0, PT, R3, UR6, PT ;  /* 0x0000000603007c0c */ /* 0x000fe2000bf06270 */
[----:B------:R-:W-:Y:S01]  /*23a0*/  IMAD.WIDE.U32 R4, R2, UR4, R8 ;  /* 0x0000000402047c25 */ /* 0x000fe2000f8e0008 */
[----:B------:R-:W-:Y:S02]  /*23b0*/  SHF.R.S32.HI R22, RZ, 0x1f, R15 ;  /* 0x0000001fff167819 */ /* 0x000fe4000001140f */
[C---:B------:R-:W-:Y:S01]  /*23c0*/  ISETP.GE.OR P0, PT, R15.reuse, R14, P0 ;  /* 0x0000000e0f00720c */ /* 0x040fe20000706670 */
[----:B------:R-:W-:Y:S01]  /*23d0*/  IMAD R7, R72, UR4, RZ ;  /* 0x0000000448077c24 */ /* 0x000fe2000f8e02ff */
[----:B------:R-:W-:-:S03]  /*23e0*/  IADD3 R4, P1, R15, R4, RZ ;  /* 0x000000040f047210 */ /* 0x000fc60007f3e0ff */
[----:B------:R-:W-:-:S05]  /*23f0*/  IMAD R7, R2, UR5, R7 ;  /* 0x0000000502077c24 */ /* 0x000fca000f8e0207 */
[----:B------:R-:W-:-:S03]  /*2400*/  IADD3.X R5, R22, R5, R7, P1, !PT ;  /* 0x0000000516057210 */ /* 0x000fc60000ffe407 */
[----:B------:R-:W-:Y:S05]  /*2410*/  @P0 BRA `(.L_x_39) ;  /* 0x0000001c00240947 */ /* 0x000fea0003800000 */
[----:B------:R-:W1:Y:S01]  /*2420*/  LDC.64 R10, c[0x0][0x5c8] ;  /* 0x00017200ff0a7b82 */ /* 0x000e620000000a00 */
[----:B0-----:R-:W-:Y:S01]  /*2430*/  IMAD.WIDE R12, R19, 0x40, R60 ;  /* 0x00000040130c7825 */ /* 0x001fe200078e023c */
[----:B------:R-:W-:Y:S01]  /*2440*/  ULDC.64 UR4, c[0x0][0x5c0] ;  /* 0x0001700000047ab9 */ /* 0x000fe20000000a00 */
[----:B------:R-:W-:Y:S02]  /*2450*/  BSSY B0, `(.L_x_39) ;  /* 0x00001c5000007945 */ /* 0x000fe40003800000 */
[-C--:B-1----:R-:W-:Y:S02]  /*2460*/  IMAD R0, R13, R10.reuse, RZ ;  /* 0x0000000a0d007224 */ /* 0x082fe400078e02ff */
[----:B------:R-:W-:-:S04]  /*2470*/  IMAD.WIDE.U32 R4, R12, R10, R4 ;  /* 0x0000000a0c047225 */ /* 0x000fc800078e0004 */
[----:B------:R-:W-:Y:S01]  /*2480*/  IMAD R7, R12, R11, R0 ;  /* 0x0000000b0c077224 */ /* 0x000fe200078e0200 */
[----:B------:R-:W-:Y:S01]  /*2490*/  IADD3 R6, P0, R4, UR4, RZ ;  /* 0x0000000404067c10 */ /* 0x000fe2000ff1e0ff */
[----:B------:R-:W-:Y:S02]  /*24a0*/  IMAD R0, R59, -0x2, R14 ;  /* 0xfffffffe3b007824 */ /* 0x000fe400078e020e */
[----:B------:R-:W-:Y:S01]  /*24b0*/  IMAD.IADD R7, R5, 0x1, R7 ;  /* 0x0000000105077824 */ /* 0x000fe200078e0207 */
[----:B------:R-:W-:Y:S01]  /*24c0*/  LEA R4, P1, R10, R6, 0x3 ;  /* 0x000000060a047211 */ /* 0x000fe200078218ff */
[----:B------:R-:W-:Y:S02]  /*24d0*/  IMAD.IADD R14, R66, 0x1, -R3 ;  /* 0x00000001420e7824 */ /* 0x000fe400078e0a03 */
[----:B------:R-:W-:Y:S01]  /*24e0*/  IMAD.IADD R19, R0, 0x1, -R15 ;  /* 0x0000000100137824 */ /* 0x000fe200078e0a0f */
[----:B------:R-:W-:Y:S02]  /*24f0*/  IADD3.X R7, R7, UR5, RZ, P0, !PT ;  /* 0x0000000507077c10 */ /* 0x000fe400087fe4ff */
[----:B-----5:R-:W-:-:S02]  /*2500*/  ISETP.NE.AND P0, PT, R58, RZ, PT ;  /* 0x000000ff3a00720c */ /* 0x020fc40003f05270 */
[----:B------:R-:W-:-:S11]  /*2510*/  LEA.HI.X R5, R10, R7, R11, 0x3, P1 ;  /* 0x000000070a057211 */ /* 0x000fd600008f1c0b */
[----:B------:R-:W-:Y:S05]  /*2520*/  @!P0 BRA `(.L_x_40) ;  /* 0x00000014001c8947 */ /* 0x000fea0003800000 */
[----:B------:R-:W0:Y:S01]  /*2530*/  LDC.64 R20, c[0x0][0x5b0] ;  /* 0x00016c00ff147b82 */ /* 0x000e220000000a00 */
[----:B------:R-:W-:Y:S01]  /*2540*/  ULDC.64 UR4, c[0x0][0x5b8] ;  /* 0x00016e0000047ab9 */ /* 0x000fe20000000a00 */
[----:B------:R-:W-:Y:S01]  /*2550*/  ISETP.GE.AND P1, PT, R19, 0x1, PT ;  /* 0x000000011300780c */ /* 0x000fe20003f26270 */
[----:B------:R-:W-:Y:S01]  /*2560*/  IMAD.WIDE.U32 R8, R2, UR4, R8 ;  /* 0x0000000402087c25 */ /* 0x000fe2000f8e0008 */
[----:B------:R-:W-:Y:S02]  /*2570*/  BSSY B1, `(.L_x_41) ;  /* 0x0000010000017945 */ /* 0x000fe40003800000 */
[----:B------:R-:W-:Y:S01]  /*2580*/  ISETP.LT.OR P2, PT, R14, 0x1, !P1 ;  /* 0x000000010e00780c */ /* 0x000fe20004f41670 */
[----:B------:R-:W-:Y:S01]  /*2590*/  IMAD R3, R72, UR4, RZ ;  /* 0x0000000448037c24 */ /* 0x000fe2000f8e02ff */
[----:B------:R-:W1:Y:S01]  /*25a0*/  LDC.64 R70, c[0x0][0x5a8] ;  /* 0x00016a00ff467b82 */ /* 0x000e620000000a00 */
[----:B------:R-:W-:Y:S02]  /*25b0*/  IADD3 R8, P0, R15, R8, RZ ;  /* 0x000000080f087210 */ /* 0x000fe40007f1e0ff */
[----:B------:R-:W-:-:S05]  /*25c0*/  IMAD R3, R2, UR5, R3 ;  /* 0x0000000502037c24 */ /* 0x000fca000f8e0203 */
[----:B------:R-:W-:Y:S01]  /*25d0*/  IADD3.X R9, R22, R9, R3, P0, !PT ;  /* 0x0000000916097210 */ /* 0x000fe200007fe403 */
[-C--:B0-----:R-:W-:Y:S01]  /*25e0*/  IMAD R0, R13, R20.reuse, RZ ;  /* 0x000000140d007224 */ /* 0x081fe200078e02ff */
[----:B------:R-:W-:Y:S01]  /*25f0*/  SHF.L.U64.HI R11, R20, 0x3, R21 ;  /* 0x00000003140b7819 */ /* 0x000fe20000010215 */
[----:B------:R-:W-:-:S04]  /*2600*/  IMAD.WIDE.U32 R2, R12, R20, R8 ;  /* 0x000000140c027225 */ /* 0x000fc800078e0008 */
[----:B------:R-:W-:Y:S01]  /*2610*/  IMAD R15, R12, R21, R0 ;  /* 0x000000150c0f7224 */ /* 0x000fe200078e0200 */
[----:B-1----:R-:W-:Y:S01]  /*2620*/  IADD3 R2, P0, R2, R70, RZ ;  /* 0x0000004602027210 */ /* 0x002fe20007f1e0ff */
[----:B------:R-:W-:-:S03]  /*2630*/  IMAD.SHL.U32 R10, R20, 0x8, RZ ;  /* 0x00000008140a7824 */ /* 0x000fc600078e00ff */
[----:B------:R-:W-:Y:S01]  /*2640*/  IADD3.X R3, R71, R3, R15, P0, !PT ;  /* 0x0000000347037210 */ /* 0x000fe200007fe40f */
[----:B------:R-:W-:Y:S08]  /*2650*/  @P2 BRA `(.L_x_42) ;  /* 0x0000000000042947 */ /* 0x000ff00003800000 */
[----:B------:R0:W5:Y:S02]  /*2660*/  LDG.E.U8 R67, desc[UR36][R2.64] ;  /* 0x0000002402437981 */ /* 0x000164000c1e1100 */
.L_x_42:
[----:B------:R-:W-:Y:S05]  /*2670*/  BSYNC B1 ;  /* 0x0000000000017941 */ /* 0x000fea0003800000 */
.L_x_41:
[----:B-----5:R-:W-:Y:S01]  /*2680*/  LOP3.LUT R0, R67, 0xffff, RZ, 0xc0, !PT ;  /* 0x0000ffff43007812 */ /* 0x020fe200078ec0ff */
[----:B------:R-:W-:Y:S01]  /*2690*/  IMAD.WIDE.U32 R10, R12, R20, R10 ;  /* 0x000000140c0a7225 */ /* 0x000fe200078e000a */
[----:B------:R-:W-:Y:S01]  /*26a0*/  ISETP.GE.AND P0, PT, R19, 0x2, PT ;  /* 0x000000021300780c */ /* 0x000fe20003f06270 */
[----:B------:R-:W-:Y:S01]  /*26b0*/  BSSY B1, `(.L_x_43) ;  /* 0x000000f000017945 */ /* 0x000fe20003800000 */
[----:B------:R-:W-:Y:S01]  /*26c0*/  PRMT R12, R0, 0x8880, RZ ;  /* 0x00008880000c7816 */ /* 0x000fe200000000ff */
[----:B------:R-:W-:Y:S01]  /*26d0*/  IMAD.IADD R0, R15, 0x1, R11 ;  /* 0x000000010f007824 */ /* 0x000fe200078e020b */
[----:B------:R-:W-:Y:S02]  /*26e0*/  IADD3 R8, P3, P4, R8, R70, R10 ;  /* 0x0000004608087210 */ /* 0x000fe40007c7e00a */
[----:B------:R-:W-:Y:S01]  /*26f0*/  ISETP.LT.OR P1, PT, R14, 0x9, !P1 ;  /* 0x000000090e00780c */ /* 0x000fe20004f21670 */
[----:B------:R-:W-:Y:S01]  /*2700*/  IMAD.MOV.U32 R11, RZ, RZ, R12 ;  /* 0x000000ffff0b7224 */ /* 0x000fe200078e000c */
[----:B------:R-:W-:-:S02]  /*2710*/  IADD3.X R9, R9, R71, R0, P3, P4 ;  /* 0x0000004709097210 */ /* 0x000fc40001fe8400 */
[----:B------:R-:W-:Y:S01]  /*2720*/  ISETP.LT.OR P3, PT, R14, 0x1, !P0 ;  /* 0x000000010e00780c */ /* 0x000fe20004761670 */
[----:B------:R-:W-:-:S04]  /*2730*/  IMAD R0, R11, R58, RZ ;  /* 0x0000003a0b007224 */ /* 0x000fc800078e02ff */
[----:B------:R-:W-:-:S05]  /*2740*/  @!P2 IMAD R11, R24, R57, R0 ;  /* 0x00000039180ba224 */ /* 0x000fca00078e0200 */
[----:B------:R1:W-:Y:S03]  /*2750*/  @!P2 STG.E.U8 desc[UR36][R6.64], R11 ;  /* 0x0000000b0600a986 */ /* 0x0003e6000c101124 */
[----:B------:R-:W-:Y:S05]  /*2760*/  @P3 BRA `(.L_x_44) ;  /* 0x00000000000c3947 */ /* 0x000fea0003800000 */
[----:B------:R-:W1:Y:S02]  /*2770*/  LDG.E.U8 R67, desc[UR36][R2.64+0x1] ;  /* 0x0000012402437981 */ /* 0x000e64000c1e1100 */
[----:B-1----:R-:W-:-:S05]  /*2780*/  PRMT R11, R67, 0x8880, RZ ;  /* 0x00008880430b7816 */ /* 0x002fca00000000ff */
[----:B------:R-:W-:-:S07]  /*2790*/  IMAD R0, R11, R58, RZ ;  /* 0x0000003a0b007224 */ /* 0x000fce00078e02ff */
.L_x_44:
[----:B------:R-:W-:Y:S05]  /*27a0*/  BSYNC B1 ;  /* 0x0000000000017941 */ /* 0x000fea0003800000 */
.L_x_43:
[----:B------:R-:W-:Y:S01]  /*27b0*/  @!P3 IMAD R25, R25, R57, R0 ;  /* 0x000000391919b224 */ /* 0x000fe200078e0200 */
[----:B------:R-:W-:Y:S04]  /*27c0*/  BSSY B1, `(.L_x_45) ;  /* 0x0000006000017945 */ /* 0x000fe80003800000 */
[----:B------:R2:W-:Y:S01]  /*27d0*/  @!P3 STG.E.U8 desc[UR36][R6.64+0x1], R25 ;  /* 0x000001190600b986 */ /* 0x0005e2000c101124 */
[----:B------:R-:W-:Y:S05]  /*27e0*/  @P1 BRA `(.L_x_46) ;  /* 0x00000000000c1947 */ /* 0x000fea0003800000 */
[----:B------:R-:W1:Y:S02]  /*27f0*/  LDG.E.U8 R67, desc[UR36][R8.64] ;  /* 0x0000002408437981 */ /* 0x000e64000c1e1100 */
[----:B-1----:R-:W-:-:S05]  /*2800*/  PRMT R11, R67, 0x8880, RZ ;  /* 0x00008880430b7816 */ /* 0x002fca00000000ff */
[----:B------:R-:W-:-:S07]  /*2810*/  IMAD R0, R11, R58, RZ ;  /* 0x0000003a0b007224 */ /* 0x000fce00078e02ff */
.L_x_46:
[----:B------:R-:W-:Y:S05]  /*2820*/  BSYNC B1 ;  /* 0x0000000000017941 */ /* 0x000fea0003800000 */
.L_x_45:
[----:B------:R-:W-:Y:S01]  /*2830*/  ISETP.LT.OR P0, PT, R14, 0x9, !P0 ;  /* 0x000000090e00780c */ /* 0x000fe20004701670 */
[----:B-1----:R-:W-:Y:S01]  /*2840*/  @!P1 IMAD R11, R26, R57, R0 ;  /* 0x000000391a0b9224 */ /* 0x002fe200078e0200 */
[C---:B------:R-:W-:Y:S01]  /*2850*/  ISETP.GE.AND P3, PT, R19.reuse, 0x9, PT ;  /* 0x000000091300780c */ /* 0x040fe20003f66270 */
[----:B------:R-:W-:Y:S01]  /*2860*/  BSSY B1, `(.L_x_47) ;  /* 0x000000a000017945 */ /* 0x000fe20003800000 */
[----:B------:R-:W-:Y:S02]  /*2870*/  ISETP.GE.AND P2, PT, R19, 0xa, PT ;  /* 0x0000000a1300780c */ /* 0x000fe40003f46270 */
[----:B------:R1:W-:Y:S01]  /*2880*/  @!P1 STG.E.U8 desc[UR36][R4.64], R11 ;  /* 0x0000000b04009986 */ /* 0x0003e2000c101124 */
[C---:B------:R-:W-:Y:S02]  /*2890*/  ISETP.LT.OR P4, PT, R14.reuse, 0x1, !P3 ;  /* 0x000000010e00780c */ /* 0x040fe40005f81670 */
[C---:B------:R-:W-:Y:S02]  /*28a0*/  ISETP.LT.OR P1, PT, R14.reuse, 0x1, !P2 ;  /* 0x000000010e00780c */ /* 0x040fe40005721670 */
[----:B------:R-:W-:-:S02]  /*28b0*/  ISETP.LT.OR P3, PT, R14, 0x9, !P3 ;  /* 0x000000090e00780c */ /* 0x000fc40005f61670 */
[----:B------:R-:W-:Y:S11]  /*28c0*/  @P0 BRA `(.L_x_48) ;  /* 0x00000000000c0947 */ /* 0x000ff60003800000 */
[----:B------:R-:W1:Y:S02]  /*28d0*/  LDG.E.U8 R67, desc[UR36][R8.64+0x1] ;  /* 0x0000012408437981 */ /* 0x000e64000c1e1100 */
[----:B-1----:R-:W-:-:S05]  /*28e0*/  PRMT R11, R67, 0x8880, RZ ;  /* 0x00008880430b7816 */ /* 0x002fca00000000ff */
[----:B------:R-:W-:-:S07]  /*28f0*/  IMAD R0, R11, R58, RZ ;  /* 0x0000003a0b007224 */ /* 0x000fce00078e02ff */
.L_x_48:
[----:B------:R-:W-:Y:S05]  /*2900*/  BSYNC B1 ;  /* 0x0000000000017941 */ /* 0x000fea0003800000 */
.L_x_47:
[----:B------:R-:W-:Y:S01]  /*2910*/  @!P0 IMAD R27, R27, R57, R0 ;  /* 0x000000391b1b8224 */ /* 0x000fe200078e0200 */
[----:B------:R-:W-:Y:S04]  /*2920*/  BSSY B1, `(.L_x_49) ;  /* 0x0000006000017945 */ /* 0x000fe80003800000 */
[----:B------:R3:W-:Y:S01]  /*2930*/  @!P0 STG.E.U8 desc[UR36][R4.64+0x1], R27 ;  /* 0x0000011b04008986 */ /* 0x0007e2000c101124 */
[----:B------:R-:W-:Y:S05]  /*2940*/  @P4 BRA `(.L_x_50) ;  /* 0x00000000000c4947 */ /* 0x000fea0003800000 */
[----:B------:R-:W1:Y:S02]  /*2950*/  LDG.E.U8 R67, desc[UR36][R2.64+0x8] ;  /* 0x0000082402437981 */ /* 0x000e64000c1e1100 */
[----:B-1----:R-:W-:-:S05]  /*2960*/  PRMT R11, R67, 0x8880, RZ ;  /* 0x00008880430b7816 */ /* 0x002fca00000000ff */
[----:B------:R-:W-:-:S07]  /*2970*/  IMAD R0, R11, R58, RZ ;  /* 0x0000003a0b007224 */ /* 0x000fce00078e02ff */
.L_x_50:
[----:B------:R-:W-:Y:S05]  /*2980*/  BSYNC B1 ;  /* 0x0000000000017941 */ /* 0x000fea0003800000 */
.L_x_49:
[----:B-1----:R-:W-:Y:S01]  /*2990*/  @!P4 IMAD R11, R28, R57, R0 ;  /* 0x000000391c0bc224 */ /* 0x002fe200078e0200 */
[----:B------:R-:W-:Y:S04]  /*29a0*/  BSSY B1, `(.L_x_51) ;  /* 0x0000006000017945 */ /* 0x000fe80003800000 */
[----:B------:R1:W-:Y:S01]  /*29b0*/  @!P4 STG.E.U8 desc[UR36][R6.64+0x8], R11 ;  /* 0x0000080b0600c986 */ /* 0x0003e2000c101124 */
[----:B------:R-:W-:Y:S05]  /*29c0*/  @P1 BRA `(.L_x_52) ;  /* 0x00000000000c1947 */ /* 0x000fea0003800000 */
[----:B------:R-:W1:Y:S02]  /*29d0*/  LDG.E.U8 R67, desc[UR36][R2.64+0x9] ;  /* 0x0000092402437981 */ /* 0x000e64000c1e1100 */
[----:B-1----:R-:W-:-:S05]  /*29e0*/  PRMT R11, R67, 0x8880, RZ ;  /* 0x00008880430b7816 */ /* 0x002fca00000000ff */
[----:B------:R-:W-:-:S07]  /*29f0*/  IMAD R0, R11, R58, RZ ;  /* 0x0000003a0b007224 */ /* 0x000fce00078e02ff */
.L_x_52:
[----:B------:R-:W-:Y:S05]  /*2a00*/  BSYNC B1 ;  /* 0x0000000000017941 */ /* 0x000fea0003800000 */
.L_x_51:
[----:B------:R-:W-:Y:S01]  /*2a10*/  @!P1 IMAD R29, R29, R57, R0 ;  /* 0x000000391d1d9224 */ /* 0x000fe200078e0200 */
[----:B------:R-:W-:Y:S04]  /*2a20*/  BSSY B1, `(.L_x_53) ;  /* 0x0000006000017945 */ /* 0x000fe80003800000 */
[----:B------:R4:W-:Y:S01]  /*2a30*/  @!P1 STG.E.U8 desc[UR36][R6.64+0x9], R29 ;  /* 0x0000091d06009986 */ /* 0x0009e2000c101124 */
[----:B------:R-:W-:Y:S05]  /*2a40*/  @P3 BRA `(.L_x_54) ;  /* 0x00000000000c3947 */ /* 0x000fea0003800000 */
[----:B------:R-:W1:Y:S02]  /*2a50*/  LDG.E.U8 R67, desc[UR36][R8.64+0x8] ;  /* 0x0000082408437981 */ /* 0x000e64000c1e1100 */
[----:B-1----:R-:W-:-:S05]  /*2a60*/  PRMT R11, R67, 0x8880, RZ ;  /* 0x00008880430b7816 */ /* 0x002fca00000000ff */
[----:B------:R-:W-:-:S07]  /*2a70*/  IMAD R0, R11, R58, RZ ;  /* 0x0000003a0b007224 */ /* 0x000fce00078e02ff */
.L_x_54:
[----:B------:R-:W-:Y:S05]  /*2a80*/  BSYNC B1 ;  /* 0x0000000000017941 */ /* 0x000fea0003800000 */
.L_x_53:
        /* <DEDUP_REMOVED lines=13> */
.L_x_56:
[----:B------:R-:W-:Y:S05]  /*2b60*/  BSYNC B1 ;  /* 0x0000000000017941 */ /* 0x000fea0003800000 */
.L_x_55:
[----:B------:R-:W-:Y:S01]  /*2b70*/  @!P2 IMAD R31, R31, R57, R0 ;  /* 0x000000391f1fa224 */ /* 0x000fe200078e0200 */
[----:B------:R-:W-:Y:S04]  /*2b80*/  BSSY B1, `(.L_x_57) ;  /* 0x0000006000017945 */ /* 0x000fe80003800000 */
[----:B------:R0:W-:Y:S01]  /*2b90*/  @!P2 STG.E.U8 desc[UR36][R4.64+0x9], R31 ;  /* 0x0000091f0400a986 */ /* 0x0001e2000c101124 */
[----:B------:R-:W-:Y:S05]  /*2ba0*/  @P4 BRA `(.L_x_58) ;  /* 0x00000000000c4947 */ /* 0x000fea0003800000 */
[----:B------:R-:W1:Y:S02]  /*2bb0*/  LDG.E.U8 R67, desc[UR36][R2.64+0x10] ;  /* 0x0000102402437981 */ /* 0x000e64000c1e1100 */
[----:B-1----:R-:W-:-:S05]  /*2bc0*/  PRMT R11, R67, 0x8880, RZ ;  /* 0x00008880430b7816 */ /* 0x002fca00000000ff */
[----:B------:R-:W-:-:S07]  /*2bd0*/  IMAD R0, R11, R58, RZ ;  /* 0x0000003a0b007224 */ /* 0x000fce00078e02ff */
.L_x_58:
[----:B------:R-:W-:Y:S05]  /*2be0*/  BSYNC B1 ;  /* 0x0000000000017941 */ /* 0x000fea0003800000 */
.L_x_57:
[----:B-1----:R-:W-:Y:S01]  /*2bf0*/  @!P4 IMAD R11, R32, R57, R0 ;  /* 0x00000039200bc224 */ /* 0x002fe200078e0200 */
[----:B------:R-:W-:Y:S04]  /*2c00*/  BSSY B1, `(.L_x_59) ;  /* 0x0000006000017945 */ /* 0x000fe80003800000 */
[----:B------:R1:W-:Y:S01]  /*2c10*/  @!P4 STG.E.U8 desc[UR36][R6.64+0x10], R11 ;  /* 0x0000100b0600c986 */ /* 0x0003e2000c101124 */
[----:B------:R-:W-:Y:S05]  /*2c20*/  @P3 BRA `(.L_x_60) ;  /* 0x00000000000c3947 */ /* 0x000fea0003800000 */
[----:B------:R-:W1:Y:S02]  /*2c30*/  LDG.E.U8 R67, desc[UR36][R2.64+0x11] ;  /* 0x0000112402437981 */ /* 0x000e64000c1e1100 */
[----:B-1----:R-:W-:-:S05]  /*2c40*/  PRMT R11, R67, 0x8880, RZ ;  /* 0x00008880430b7816 */ /* 0x002fca00000000ff */
[----:B------:R-:W-:-:S07]  /*2c50*/  IMAD R0, R11, R58, RZ ;  /* 0x0000003a0b007224 */ /* 0x000fce00078e02ff */
.L_x_60:
[----:B------:R-:W-:Y:S05]  /*2c60*/  BSYNC B1 ;  /* 0x0000000000017941 */ /* 0x000fea0003800000 */
.L_x_59:
[----:B------:R-:W-:Y:S01]  /*2c70*/  @!P3 IMAD R33, R33, R57, R0 ;  /* 0x000000392121b224 */ /* 0x000fe200078e0200 */
[----:B------:R-:W-:Y:S04]  /*2c80*/  BSSY B1, `(.L_x_61) ;  /* 0x0000006000017945 */ /* 0x000fe80003800000 */
[----:B------:R0:W-:Y:S01]  /*2c90*/  @!P3 STG.E.U8 desc[UR36][R6.64+0x11], R33 ;  /* 0x000011210600b986 */ /* 0x0001e2000c101124 */
[----:B------:R-:W-:Y:S05]  /*2ca0*/  @P1 BRA `(.L_x_62) ;  /* 0x00000000000c1947 */ /* 0x000fea0003800000 */
[----:B------:R-:W1:Y:S02]  /*2cb0*/  LDG.E.U8 R67, desc[UR36][R8.64+0x10] ;  /* 0x0000102408437981 */ /* 0x000e64000c1e1100 */
[----:B-1----:R-:W-:-:S05]  /*2cc0*/  PRMT R11, R67, 0x8880, RZ ;  /* 0x00008880430b7816 */ /* 0x002fca00000000ff */
[----:B------:R-:W-:-:S07]  /*2cd0*/  IMAD R0, R11, R58, RZ ;  /* 0x0000003a0b007224 */ /* 0x000fce00078e02ff */
.L_x_62:
[----:B------:R-:W-:Y:S05]  /*2ce0*/  BSYNC B1 ;  /* 0x0000000000017941 */ /* 0x000fea0003800000 */
.L_x_61:
        /* <DEDUP_REMOVED lines=13> */
.L_x_64:
[----:B------:R-:W-:Y:S05]  /*2dc0*/  BSYNC B1 ;  /* 0x0000000000017941 */ /* 0x000fea0003800000 */
.L_x_63:
[----:B------:R-:W-:Y:S01]  /*2dd0*/  @!P0 IMAD R35, R35, R57, R0 ;  /* 0x0000003923238224 */ /* 0x000fe200078e0200 */
[----:B------:R-:W-:Y:S04]  /*2de0*/  BSSY B1, `(.L_x_65) ;  /* 0x0000006000017945 */ /* 0x000fe80003800000 */
[----:B------:R0:W-:Y:S01]  /*2df0*/  @!P0 STG.E.U8 desc[UR36][R4.64+0x11], R35 ;  /* 0x0000112304008986 */ /* 0x0001e2000c101124 */
[----:B------:R-:W-:Y:S05]  /*2e00*/  @P4 BRA `(.L_x_66) ;  /* 0x00000000000c4947 */ /* 0x000fea0003800000 */
[----:B------:R-:W1:Y:S02]  /*2e10*/  LDG.E.U8 R67, desc[UR36][R2.64+0x18] ;  /* 0x0000182402437981 */ /* 0x000e64000c1e1100 */
[----:B-1----:R-:W-:-:S05]  /*2e20*/  PRMT R11, R67, 0x8880, RZ ;  /* 0x00008880430b7816 */ /* 0x002fca00000000ff */
[----:B------:R-:W-:-:S07]  /*2e30*/  IMAD R0, R11, R58, RZ ;  /* 0x0000003a0b007224 */ /* 0x000fce00078e02ff */
.L_x_66:
[----:B------:R-:W-:Y:S05]  /*2e40*/  BSYNC B1 ;  /* 0x0000000000017941 */ /* 0x000fea0003800000 */
.L_x_65:
[----:B-1----:R-:W-:Y:S01]  /*2e50*/  @!P4 IMAD R11, R36, R57, R0 ;  /* 0x00000039240bc224 */ /* 0x002fe200078e0200 */
[----:B------:R-:W-:Y:S04]  /*2e60*/  BSSY B1, `(.L_x_67) ;  /* 0x0000006000017945 */ /* 0x000fe80003800000 */
[----:B------:R1:W-:Y:S01]  /*2e70*/  @!P4 STG.E.U8 desc[UR36][R6.64+0x18], R11 ;  /* 0x0000180b0600c986 */ /* 0x0003e2000c101124 */
[----:B------:R-:W-:Y:S05]  /*2e80*/  @P1 BRA `(.L_x_68) ;  /* 0x00000000000c1947 */ /* 0x000fea0003800000 */
[----:B------:R-:W1:Y:S02]  /*2e90*/  LDG.E.U8 R67, desc[UR36][R2.64+0x19] ;  /* 0x0000192402437981 */ /* 0x000e64000c1e1100 */
[----:B-1----:R-:W-:-:S05]  /*2ea0*/  PRMT R11, R67, 0x8880, RZ ;  /* 0x00008880430b7816 */ /* 0x002fca00000000ff */
[----:B------:R-:W-:-:S07]  /*2eb0*/  IMAD R0, R11, R58, RZ ;  /* 0x0000003a0b007224 */ /* 0x000fce00078e02ff */
.L_x_68:
[----:B------:R-:W-:Y:S05]  /*2ec0*/  BSYNC B1 ;  /* 0x0000000000017941 */ /* 0x000fea0003800000 */
.L_x_67:
[----:B------:R-:W-:Y:S01]  /*2ed0*/  @!P1 IMAD R37, R37, R57, R0 ;  /* 0x0000003925259224 */ /* 0x000fe200078e0200 */
[----:B------:R-:W-:Y:S04]  /*2ee0*/  BSSY B1, `(.L_x_69) ;  /* 0x0000006000017945 */ /* 0x000fe80003800000 */
[----:B------:R0:W-:Y:S01]  /*2ef0*/  @!P1 STG.E.U8 desc[UR36][R6.64+0x19], R37 ;  /* 0x0000192506009986 */ /* 0x0001e2000c101124 */
[----:B------:R-:W-:Y:S05]  /*2f00*/  @P3 BRA `(.L_x_70) ;  /* 0x00000000000c3947 */ /* 0x000fea0003800000 */
[----:B------:R-:W1:Y:S02]  /*2f10*/  LDG.E.U8 R67, desc[UR36][R8.64+0x18] ;  /* 0x0000182408437981 */ /* 0x000e64000c1e1100 */
[----:B-1----:R-:W-:-:S05]  /*2f20*/  PRMT R11, R67, 0x8880, RZ ;  /* 0x00008880430b7816 */ /* 0x002fca00000000ff */
[----:B------:R-:W-:-:S07]  /*2f30*/  IMAD R0, R11, R58, RZ ;  /* 0x0000003a0b007224 */ /* 0x000fce00078e02ff */
.L_x_70:
[----:B------:R-:W-:Y:S05]  /*2f40*/  BSYNC B1 ;  /* 0x0000000000017941 */ /* 0x000fea0003800000 */
.L_x_69:
        /* <DEDUP_REMOVED lines=13> */
.L_x_72:
[----:B------:R-:W-:Y:S05]  /*3020*/  BSYNC B1 ;  /* 0x0000000000017941 */ /* 0x000fea0003800000 */
.L_x_71:
[----:B------:R-:W-:Y:S01]  /*3030*/  @!P2 IMAD R39, R39, R57, R0 ;  /* 0x000000392727a224 */ /* 0x000fe200078e0200 */
[----:B------:R-:W-:Y:S04]  /*3040*/  BSSY B1, `(.L_x_73) ;  /* 0x0000006000017945 */ /* 0x000fe80003800000 */
[----:B------:R0:W-:Y:S01]  /*3050*/  @!P2 STG.E.U8 desc[UR36][R4.64+0x19], R39 ;  /* 0x000019270400a986 */ /* 0x0001e2000c101124 */
[----:B------:R-:W-:Y:S05]  /*3060*/  @P4 BRA `(.L_x_74) ;  /* 0x00000000000c4947 */ /* 0x000fea0003800000 */
[----:B------:R-:W1:Y:S02]  /*3070*/  LDG.E.U8 R67, desc[UR36][R2.64+0x20] ;  /* 0x0000202402437981 */ /* 0x000e64000c1e1100 */
[----:B-1----:R-:W-:-:S05]  /*3080*/  PRMT R11, R67, 0x8880, RZ ;  /* 0x00008880430b7816 */ /* 0x002fca00000000ff */
[----:B------:R-:W-:-:S07]  /*3090*/  IMAD R0, R11, R58, RZ ;  /* 0x0000003a0b007224 */ /* 0x000fce00078e02ff */
.L_x_74:
[----:B------:R-:W-:Y:S05]  /*30a0*/  BSYNC B1 ;  /* 0x0000000000017941 */ /* 0x000fea0003800000 */
.L_x_73:
[----:B-1----:R-:W-:Y:S01]  /*30b0*/  @!P4 IMAD R11, R40, R57, R0 ;  /* 0x00000039280bc224 */ /* 0x002fe200078e0200 */
[----:B------:R-:W-:Y:S04]  /*30c0*/  BSSY B1, `(.L_x_75) ;  /* 0x0000006000017945 */ /* 0x000fe80003800000 */
[----:B------:R1:W-:Y:S01]  /*30d0*/  @!P4 STG.E.U8 desc[UR36][R6.64+0x20], R11 ;  /* 0x0000200b0600c986 */ /* 0x0003e2000c101124 */
[----:B------:R-:W-:Y:S05]  /*30e0*/  @P3 BRA `(.L_x_76) ;  /* 0x00000000000c3947 */ /* 0x000fea0003800000 */
[----:B------:R-:W1:Y:S02]  /*30f0*/  LDG.E.U8 R67, desc[UR36][R2.64+0x21] ;  /* 0x0000212402437981 */ /* 0x000e64000c1e1100 */
[----:B-1----:R-:W-:-:S05]  /*3100*/  PRMT R11, R67, 0x8880, RZ ;  /* 0x00008880430b7816 */ /* 0x002fca00000000ff */
[----:B------:R-:W-:-:S07]  /*3110*/  IMAD R0, R11, R58, RZ ;  /* 0x0000003a0b007224 */ /* 0x000fce00078e02ff */
.L_x_76:
[----:B------:R-:W-:Y:S05]  /*3120*/  BSYNC B1 ;  /* 0x0000000000017941 */ /* 0x000fea0003800000 */
.L_x_75:
[----:B------:R-:W-:Y:S01]  /*3130*/  @!P3 IMAD R41, R41, R57, R0 ;  /* 0x000000392929b224 */ /* 0x000fe200078e0200 */
[----:B------:R-:W-:Y:S04]  /*3140*/  BSSY B1, `(.L_x_77) ;  /* 0x0000006000017945 */ /* 0x000fe80003800000 */
[----:B------:R0:W-:Y:S01]  /*3150*/  @!P3 STG.E.U8 desc[UR36][R6.64+0x21], R41 ;  /* 0x000021290600b986 */ /* 0x0001e2000c101124 */
[----:B------:R-:W-:Y:S05]  /*3160*/  @P1 BRA `(.L_x_78) ;  /* 0x00000000000c1947 */ /* 0x000fea0003800000 */
[----:B------:R-:W1:Y:S02]  /*3170*/  LDG.E.U8 R67, desc[UR36][R8.64+0x20] ;  /* 0x0000202408437981 */ /* 0x000e64000c1e1100 */
[----:B-1----:R-:W-:-:S05]  /*3180*/  PRMT R11, R67, 0x8880, RZ ;  /* 0x00008880430b7816 */ /* 0x002fca00000000ff */
[----:B------:R-:W-:-:S07]  /*3190*/  IMAD R0, R11, R58, RZ ;  /* 0x0000003a0b007224 */ /* 0x000fce00078e02ff */
.L_x_78:
[----:B------:R-:W-:Y:S05]  /*31a0*/  BSYNC B1 ;  /* 0x0000000000017941 */ /* 0x000fea0003800000 */
.L_x_77:
        /* <DEDUP_REMOVED lines=13> */
.L_x_80:
[----:B------:R-:W-:Y:S05]  /*3280*/  BSYNC B1 ;  /* 0x0000000000017941 */ /* 0x000fea0003800000 */
.L_x_79:
[----:B------:R-:W-:Y:S01]  /*3290*/  @!P0 IMAD R43, R43, R57, R0 ;  /* 0x000000392b2b8224 */ /* 0x000fe200078e0200 */
[----:B------:R-:W-:Y:S04]  /*32a0*/  BSSY B1, `(.L_x_81) ;  /* 0x0000006000017945 */ /* 0x000fe80003800000 */
[----:B------:R0:W-:Y:S01]  /*32b0*/  @!P0 STG.E.U8 desc[UR36][R4.64+0x21], R43 ;  /* 0x0000212b04008986 */ /* 0x0001e2000c101124 */
[----:B------:R-:W-:Y:S05]  /*32c0*/  @P4 BRA `(.L_x_82) ;  /* 0x00000000000c4947 */ /* 0x000fea0003800000 */
[----:B------:R-:W1:Y:S02]  /*32d0*/  LDG.E.U8 R67, desc[UR36][R2.64+0x28] ;  /* 0x0000282402437981 */ /* 0x000e64000c1e1100 */
[----:B-1----:R-:W-:-:S05]  /*32e0*/  PRMT R11, R67, 0x8880, RZ ;  /* 0x00008880430b7816 */ /* 0x002fca00000000ff */
[----:B------:R-:W-:-:S07]  /*32f0*/  IMAD R0, R11, R58, RZ ;  /* 0x0000003a0b007224 */ /* 0x000fce00078e02ff */
.L_x_82:
[----:B------:R-:W-:Y:S05]  /*3300*/  BSYNC B1 ;  /* 0x0000000000017941 */ /* 0x000fea0003800000 */
.L_x_81:
[----:B-1----:R-:W-:Y:S01]  /*3310*/  @!P4 IMAD R11, R44, R57, R0 ;  /* 0x000000392c0bc224 */ /* 0x002fe200078e0200 */
[----:B------:R-:W-:Y:S04]  /*3320*/  BSSY B1, `(.L_x_83) ;  /* 0x0000006000017945 */ /* 0x000fe80003800000 */
[----:B------:R1:W-:Y:S01]  /*3330*/  @!P4 STG.E.U8 desc[UR36][R6.64+0x28], R11 ;  /* 0x0000280b0600c986 */ /* 0x0003e2000c101124 */
[----:B------:R-:W-:Y:S05]  /*3340*/  @P1 BRA `(.L_x_84) ;  /* 0x00000000000c1947 */ /* 0x000fea0003800000 */
[----:B------:R-:W1:Y:S02]  /*3350*/  LDG.E.U8 R67, desc[UR36][R2.64+0x29] ;  /* 0x0000292402437981 */ /* 0x000e64000c1e1100 */
[----:B-1----:R-:W-:-:S05]  /*3360*/  PRMT R11, R67, 0x8880, RZ ;  /* 0x00008880430b7816 */ /* 0x002fca00000000ff */
[----:B------:R-:W-:-:S07]  /*3370*/  IMAD R0, R11, R58, RZ ;  /* 0x0000003a0b007224 */ /* 0x000fce00078e02ff */
.L_x_84:
[----:B------:R-:W-:Y:S05]  /*3380*/  BSYNC B1 ;  /* 0x0000000000017941 */ /* 0x000fea0003800000 */
.L_x_83:
[----:B------:R-:W-:Y:S01]  /*3390*/  @!P1 IMAD R45, R45, R57, R0 ;  /* 0x000000392d2d9224 */ /* 0x000fe200078e0200 */
[----:B------:R-:W-:Y:S04]  /*33a0*/  BSSY B1, `(.L_x_85) ;  /* 0x0000006000017945 */ /* 0x000fe80003800000 */
[----:B------:R0:W-:Y:S01]  /*33b0*/  @!P1 STG.E.U8 desc[UR36][R6.64+0x29], R45 ;  /* 0x0000292d06009986 */ /* 0x0001e2000c101124 */
[----:B------:R-:W-:Y:S05]  /*33c0*/  @P3 BRA `(.L_x_86) ;  /* 0x00000000000c3947 */ /* 0x000fea0003800000 */
[----:B------:R-:W1:Y:S02]  /*33d0*/  LDG.E.U8 R67, desc[UR36][R8.64+0x28] ;  /* 0x0000282408437981 */ /* 0x000e64000c1e1100 */
[----:B-1----:R-:W-:-:S05]  /*33e0*/  PRMT R11, R67, 0x8880, RZ ;  /* 0x00008880430b7816 */ /* 0x002fca00000000ff */
[----:B------:R-:W-:-:S07]  /*33f0*/  IMAD R0, R11, R58, RZ ;  /* 0x0000003a0b007224 */ /* 0x000fce00078e02ff */
.L_x_86:
[----:B------:R-:W-:Y:S05]  /*3400*/  BSYNC B1 ;  /* 0x0000000000017941 */ /* 0x000fea0003800000 */
.L_x_85:
        /* <DEDUP_REMOVED lines=13> */
.L_x_88:
[----:B------:R-:W-:Y:S05]  /*34e0*/  BSYNC B1 ;  /* 0x0000000000017941 */ /* 0x000fea0003800000 */
.L_x_87:
[----:B------:R-:W-:Y:S01]  /*34f0*/  @!P2 IMAD R47, R47, R57, R0 ;  /* 0x000000392f2fa224 */ /* 0x000fe200078e0200 */
[----:B------:R-:W-:Y:S04]  /*3500*/  BSSY B1, `(.L_x_89) ;  /* 0x0000006000017945 */ /* 0x000fe80003800000 */
[----:B------:R0:W-:Y:S01]  /*3510*/  @!P2 STG.E.U8 desc[UR36][R4.64+0x29], R47 ;  /* 0x0000292f0400a986 */ /* 0x0001e2000c101124 */
[----:B------:R-:W-:Y:S05]  /*3520*/  @P4 BRA `(.L_x_90) ;  /* 0x00000000000c4947 */ /* 0x000fea0003800000 */
[----:B------:R-:W1:Y:S02]  /*3530*/  LDG.E.U8 R67, desc[UR36][R2.64+0x30] ;  /* 0x0000302402437981 */ /* 0x000e64000c1e1100 */
[----:B-1----:R-:W-:-:S05]  /*3540*/  PRMT R11, R67, 0x8880, RZ ;  /* 0x00008880430b7816 */ /* 0x002fca00000000ff */
[----:B------:R-:W-:-:S07]  /*3550*/  IMAD R0, R11, R58, RZ ;  /* 0x0000003a0b007224 */ /* 0x000fce00078e02ff */
.L_x_90:
[----:B------:R-:W-:Y:S05]  /*3560*/  BSYNC B1 ;  /* 0x0000000000017941 */ /* 0x000fea0003800000 */
.L_x_89:
[----:B-1----:R-:W-:Y:S01]  /*3570*/  @!P4 IMAD R11, R48, R57, R0 ;  /* 0x00000039300bc224 */ /* 0x002fe200078e0200 */
[----:B------:R-:W-:Y:S04]  /*3580*/  BSSY B1, `(.L_x_91) ;  /* 0x0000006000017945 */ /* 0x000fe80003800000 */
[----:B------:R1:W-:Y:S01]  /*3590*/  @!P4 STG.E.U8 desc[UR36][R6.64+0x30], R11 ;  /* 0x0000300b0600c986 */ /* 0x0003e2000c101124 */
[----:B------:R-:W-:Y:S05]  /*35a0*/  @P3 BRA `(.L_x_92) ;  /* 0x00000000000c3947 */ /* 0x000fea0003800000 */
[----:B------:R-:W1:Y:S02]  /*35b0*/  LDG.E.U8 R67, desc[UR36][R2.64+0x31] ;  /* 0x0000312402437981 */ /* 0x000e64000c1e1100 */
[----:B-1----:R-:W-:-:S05]  /*35c0*/  PRMT R11, R67, 0x8880, RZ ;  /* 0x00008880430b7816 */ /* 0x002fca00000000ff */
[----:B------:R-:W-:-:S07]  /*35d0*/  IMAD R0, R11, R58, RZ ;  /* 0x0000003a0b007224 */ /* 0x000fce00078e02ff */
.L_x_92:
[----:B------:R-:W-:Y:S05]  /*35e0*/  BSYNC B1 ;  /* 0x0000000000017941 */ /* 0x000fea0003800000 */
.L_x_91:
[----:B------:R-:W-:Y:S01]  /*35f0*/  @!P3 IMAD R49, R49, R57, R0 ;  /* 0x000000393131b224 */ /* 0x000fe200078e0200 */
[----:B------:R-:W-:Y:S04]  /*3600*/  BSSY B1, `(.L_x_93) ;  /* 0x0000006000017945 */ /* 0x000fe80003800000 */
[----:B------:R0:W-:Y:S01]  /*3610*/  @!P3 STG.E.U8 desc[UR36][R6.64+0x31], R49 ;  /* 0x000031310600b986 */ /* 0x0001e2000c101124 */
[----:B------:R-:W-:Y:S05]  /*3620*/  @P1 BRA `(.L_x_94) ;  /* 0x00000000000c1947 */ /* 0x000fea0003800000 */
[----:B------:R-:W1:Y:S02]  /*3630*/  LDG.E.U8 R67, desc[UR36][R8.64+0x30] ;  /* 0x0000302408437981 */ /* 0x000e64000c1e1100 */
[----:B-1----:R-:W-:-:S05]  /*3640*/  PRMT R11, R67, 0x8880, RZ ;  /* 0x00008880430b7816 */ /* 0x002fca00000000ff */
[----:B------:R-:W-:-:S07]  /*3650*/  IMAD R0, R11, R58, RZ ;  /* 0x0000003a0b007224 */ /* 0x000fce00078e02ff */
.L_x_94:
[----:B------:R-:W-:Y:S05]  /*3660*/  BSYNC B1 ;  /* 0x0000000000017941 */ /* 0x000fea0003800000 */
.L_x_93:
        /* <DEDUP_REMOVED lines=13> */
.L_x_96:
[----:B------:R-:W-:Y:S05]  /*3740*/  BSYNC B1 ;  /* 0x0000000000017941 */ /* 0x000fea0003800000 */
.L_x_95:
[----:B------:R-:W-:Y:S01]  /*3750*/  @!P0 IMAD R51, R51, R57, R0 ;  /* 0x0000003933338224 */ /* 0x000fe200078e0200 */
[----:B------:R-:W-:Y:S04]  /*3760*/  BSSY B1, `(.L_x_97) ;  /* 0x0000006000017945 */ /* 0x000fe80003800000 */
[----:B------:R0:W-:Y:S01]  /*3770*/  @!P0 STG.E.U8 desc[UR36][R4.64+0x31], R51 ;  /* 0x0000313304008986 */ /* 0x0001e2000c101124 */
[----:B------:R-:W-:Y:S05]  /*3780*/  @P4 BRA `(.L_x_98) ;  /* 0x00000000000c4947 */ /* 0x000fea0003800000 */
[----:B------:R-:W1:Y:S02]  /*3790*/  LDG.E.U8 R67, desc[UR36][R2.64+0x38] ;  /* 0x0000382402437981 */ /* 0x000e64000c1e1100 */
[----:B-1----:R-:W-:-:S05]  /*37a0*/  PRMT R11, R67, 0x8880, RZ ;  /* 0x00008880430b7816 */ /* 0x002fca00000000ff */
[----:B------:R-:W-:-:S07]  /*37b0*/  IMAD R0, R11, R58, RZ ;  /* 0x0000003a0b007224 */ /* 0x000fce00078e02ff */
.L_x_98:
[----:B------:R-:W-:Y:S05]  /*37c0*/  BSYNC B1 ;  /* 0x0000000000017941 */ /* 0x000fea0003800000 */
.L_x_97:
[----:B-1----:R-:W-:Y:S01]  /*37d0*/  @!P4 IMAD R11, R52, R57, R0 ;  /* 0x00000039340bc224 */ /* 0x002fe200078e0200 */
[----:B------:R-:W-:Y:S04]  /*37e0*/  BSSY B1, `(.L_x_99) ;  /* 0x0000006000017945 */ /* 0x000fe80003800000 */
[----:B------:R1:W-:Y:S01]  /*37f0*/  @!P4 STG.E.U8 desc[UR36][R6.64+0x38], R11 ;  /* 0x0000380b0600c986 */ /* 0x0003e2000c101124 */
[----:B------:R-:W-:Y:S05]  /*3800*/  @P1 BRA `(.L_x_100) ;  /* 0x00000000000c1947 */ /* 0x000fea0003800000 */
[----:B------:R-:W1:Y:S02]  /*3810*/  LDG.E.U8 R67, desc[UR36][R2.64+0x39] ;  /* 0x0000392402437981 */ /* 0x000e64000c1e1100 */
[----:B-1----:R-:W-:-:S05]  /*3820*/  PRMT R11, R67, 0x8880, RZ ;  /* 0x00008880430b7816 */ /* 0x002fca00000000ff */
[----:B------:R-:W-:-:S07]  /*3830*/  IMAD R0, R11, R58, RZ ;  /* 0x0000003a0b007224 */ /* 0x000fce00078e02ff */
.L_x_100:
[----:B------:R-:W-:Y:S05]  /*3840*/  BSYNC B1 ;  /* 0x0000000000017941 */ /* 0x000fea0003800000 */
.L_x_99:
[----:B------:R-:W-:Y:S01]  /*3850*/  @!P1 IMAD R53, R53, R57, R0 ;  /* 0x0000003935359224 */ /* 0x000fe200078e0200 */
[----:B------:R-:W-:Y:S04]  /*3860*/  BSSY B1, `(.L_x_101) ;  /* 0x0000006000017945 */ /* 0x000fe80003800000 */
[----:B------:R0:W-:Y:S01]  /*3870*/  @!P1 STG.E.U8 desc[UR36][R6.64+0x39], R53 ;  /* 0x0000393506009986 */ /* 0x0001e2000c101124 */
[----:B------:R-:W-:Y:S05]  /*3880*/  @P3 BRA `(.L_x_102) ;  /* 0x00000000000c3947 */ /* 0x000fea0003800000 */
[----:B------:R-:W0:Y:S02]  /*3890*/  LDG.E.U8 R67, desc[UR36][R8.64+0x38] ;  /* 0x0000382408437981 */ /* 0x000e24000c1e1100 */
[----:B0-----:R-:W-:-:S05]  /*38a0*/  PRMT R3, R67, 0x8880, RZ ;  /* 0x0000888043037816 */ /* 0x001fca00000000ff */
[----:B------:R-:W-:-:S07]  /*38b0*/  IMAD R0, R3, R58, RZ ;  /* 0x0000003a03007224 */ /* 0x000fce00078e02ff */
.L_x_102:
[----:B------:R-:W-:Y:S05]  /*38c0*/  BSYNC B1 ;  /* 0x0000000000017941 */ /* 0x000fea0003800000 */
.L_x_101:
[----:B0-----:R-:W-:Y:S01]  /*38d0*/  @!P3 IMAD R3, R54, R57, R0 ;  /* 0x000000393603b224 */ /* 0x001fe200078e0200 */
[----:B------:R-:W-:Y:S01]  /*38e0*/  ISETP.LT.OR P2, PT, R14, 0x9, !P2 ;  /* 0x000000090e00780c */ /* 0x000fe20005741670 */
[----:B------:R-:W-:Y:S03]  /*38f0*/  BSSY B1, `(.L_x_103) ;  /* 0x0000006000017945 */ /* 0x000fe60003800000 */
[----:B------:R0:W-:Y:S09]  /*3900*/  @!P3 STG.E.U8 desc[UR36][R4.64+0x38], R3 ;  /* 0x000038030400b986 */ /* 0x0001f2000c101124 */
[----:B------:R-:W-:Y:S05]  /*3910*/  @P2 BRA `(.L_x_104) ;  /* 0x00000000000c2947 */ /* 0x000fea0003800000 */
[----:B------:R-:W0:Y:S02]  /*3920*/  LDG.E.U8 R67, desc[UR36][R8.64+0x39] ;  /* 0x0000392408437981 */ /* 0x000e24000c1e1100 */
[----:B0-----:R-:W-:-:S05]  /*3930*/  PRMT R3, R67, 0x8880, RZ ;  /* 0x0000888043037816 */ /* 0x001fca00000000ff */
[----:B------:R-:W-:-:S07]  /*3940*/  IMAD R0, R3, R58, RZ ;  /* 0x0000003a03007224 */ /* 0x000fce00078e02ff */
.L_x_104:
[----:B------:R-:W-:Y:S05]  /*3950*/  BSYNC B1 ;  /* 0x0000000000017941 */ /* 0x000fea0003800000 */
.L_x_103:
[----:B------:R-:W-:Y:S01]  /*3960*/  IMAD R55, R55, R57, R0 ;  /* 0x0000003937377224 */ /* 0x000fe200078e0200 */
[----:B------:R-:W-:Y:S06]  /*3970*/  @P2 BRA `(.L_x_105) ;  /* 0x0000000400c82947 */ /* 0x000fec0003800000 */
[----:B------:R0:W-:Y:S01]  /*3980*/  STG.E.U8 desc[UR36][R4.64+0x39], R55 ;  /* 0x0000393704007986 */ /* 0x0001e2000c101124 */
[----:B------:R-:W-:Y:S05]  /*3990*/  BRA `(.L_x_105) ;  /* 0x0000000400c07947 */ /* 0x000fea0003800000 */
.L_x_40:
[C---:B------:R-:W-:Y:S02]  /*39a0*/  ISETP.GE.AND P0, PT, R19.reuse, 0x2, PT ;  /* 0x000000021300780c */ /* 0x040fe40003f06270 */
[----:B------:R-:W-:Y:S02]  /*39b0*/  ISETP.GE.AND P2, PT, R19, 0x1, PT ;  /* 0x000000011300780c */ /* 0x000fe40003f46270 */
[C---:B------:R-:W-:Y:S02]  /*39c0*/  ISETP.LT.OR P3, PT, R14.reuse, 0x1, !P0 ;  /* 0x000000010e00780c */ /* 0x040fe40004761670 */
[C---:B------:R-:W-:Y:S02]  /*39d0*/  ISETP.LT.OR P1, PT, R14.reuse, 0x1, !P2 ;  /* 0x000000010e00780c */ /* 0x040fe40005721670 */
[C---:B------:R-:W-:Y:S02]  /*39e0*/  ISETP.LT.OR P2, PT, R14.reuse, 0x9, !P2 ;  /* 0x000000090e00780c */ /* 0x040fe40005741670 */
[----:B------:R-:W-:-:S07]  /*39f0*/  ISETP.LT.OR P0, PT, R14, 0x9, !P0 ;  /* 0x000000090e00780c */ /* 0x000fce0004701670 */
[-C--:B------:R-:W-:Y:S02]  /*3a00*/  @!P3 IMAD R25, R25, R57.reuse, RZ ;  /* 0x000000391919b224 */ /* 0x080fe400078e02ff */
[-C--:B------:R-:W-:Y:S02]  /*3a10*/  @!P1 IMAD R3, R24, R57.reuse, RZ ;  /* 0x0000003918039224 */ /* 0x080fe400078e02ff */
[-C--:B------:R-:W-:Y:S01]  /*3a20*/  @!P2 IMAD R9, R26, R57.reuse, RZ ;  /* 0x000000391a09a224 */ /* 0x080fe200078e02ff */
[----:B------:R-:W-:Y:S01]  /*3a30*/  @!P3 STG.E.U8 desc[UR36][R6.64+0x1], R25 ;  /* 0x000001190600b986 */ /* 0x000fe2000c101124 */
[----:B------:R-:W-:Y:S01]  /*3a40*/  ISETP.GE.AND P3, PT, R19, 0x9, PT ;  /* 0x000000091300780c */ /* 0x000fe20003f66270 */
[----:B------:R-:W-:Y:S02]  /*3a50*/  @!P0 IMAD R27, R27, R57, RZ ;  /* 0x000000391b1b8224 */ /* 0x000fe400078e02ff */
[----:B------:R0:W-:Y:S01]  /*3a60*/  @!P1 STG.E.U8 desc[UR36][R6.64], R3 ;  /* 0x0000000306009986 */ /* 0x0001e2000c101124 */
[----:B------:R-:W-:-:S03]  /*3a70*/  ISETP.GE.AND P1, PT, R19, 0xa, PT ;  /* 0x0000000a1300780c */ /* 0x000fc60003f26270 */
[----:B------:R1:W-:Y:S01]  /*3a80*/  @!P2 STG.E.U8 desc[UR36][R4.64], R9 ;  /* 0x000000090400a986 */ /* 0x0003e2000c101124 */
[C---:B------:R-:W-:Y:S02]  /*3a90*/  ISETP.LT.OR P2, PT, R14.reuse, 0x1, !P3 ;  /* 0x000000010e00780c */ /* 0x040fe40005f41670 */
[C---:B------:R-:W-:Y:S01]  /*3aa0*/  ISETP.LT.OR P4, PT, R14.reuse, 0x1, !P1 ;  /* 0x000000010e00780c */ /* 0x040fe20004f81670 */
[----:B------:R-:W-:Y:S01]  /*3ab0*/  @!P0 STG.E.U8 desc[UR36][R4.64+0x1], R27 ;  /* 0x0000011b04008986 */ /* 0x000fe2000c101124 */
[C---:B------:R-:W-:Y:S02]  /*3ac0*/  ISETP.LT.OR P3, PT, R14.reuse, 0x9, !P3 ;  /* 0x000000090e00780c */ /* 0x040fe40005f61670 */
[----:B------:R-:W-:Y:S02]  /*3ad0*/  ISETP.GE.AND P0, PT, R19, 0x12, PT ;  /* 0x000000121300780c */ /* 0x000fe40003f06270 */
[----:B------:R-:W-:-:S05]  /*3ae0*/  ISETP.LT.OR P1, PT, R14, 0x9, !P1 ;  /* 0x000000090e00780c */ /* 0x000fca0004f21670 */
[-C--:B------:R-:W-:Y:S02]  /*3af0*/  @!P2 IMAD R11, R28, R57.reuse, RZ ;  /* 0x000000391c0ba224 */ /* 0x080fe400078e02ff */
[-C--:B------:R-:W-:Y:S02]  /*3b00*/  @!P4 IMAD R29, R29, R57.reuse, RZ ;  /* 0x000000391d1dc224 */ /* 0x080fe400078e02ff */
[-C--:B0-----:R-:W-:Y:S01]  /*3b10*/  @!P3 IMAD R3, R30, R57.reuse, RZ ;  /* 0x000000391e03b224 */ /* 0x081fe200078e02ff */
[----:B------:R0:W-:Y:S01]  /*3b20*/  @!P2 STG.E.U8 desc[UR36][R6.64+0x8], R11 ;  /* 0x0000080b0600a986 */ /* 0x0001e2000c101124 */
[----:B------:R-:W-:Y:S02]  /*3b30*/  ISETP.GE.AND P2, PT, R19, 0x11, PT ;  /* 0x000000111300780c */ /* 0x000fe40003f46270 */
[----:B------:R-:W-:Y:S01]  /*3b40*/  @!P1 IMAD R31, R31, R57, RZ ;  /* 0x000000391f1f9224 */ /* 0x000fe200078e02ff */
[----:B------:R-:W-:Y:S01]  /*3b50*/  @!P4 STG.E.U8 desc[UR36][R6.64+0x9], R29 ;  /* 0x0000091d0600c986 */ /* 0x000fe2000c101124 */
[----:B------:R-:W-:-:S02]  /*3b60*/  ISETP.LT.OR P4, PT, R14, 0x1, !P0 ;  /* 0x000000010e00780c */ /* 0x000fc40004781670 */
[C---:B------:R-:W-:Y:S01]  /*3b70*/  ISETP.LT.OR P0, PT, R14.reuse, 0x9, !P0 ;  /* 0x000000090e00780c */ /* 0x040fe20004701670 */
[----:B------:R2:W-:Y:S01]  /*3b80*/  @!P3 STG.E.U8 desc[UR36][R4.64+0x8], R3 ;  /* 0x000008030400b986 */ /* 0x0005e2000c101124 */
[C---:B------:R-:W-:Y:S02]  /*3b90*/  ISETP.LT.OR P3, PT, R14.reuse, 0x1, !P2 ;  /* 0x000000010e00780c */ /* 0x040fe40005761670 */
[----:B------:R-:W-:Y:S01]  /*3ba0*/  ISETP.LT.OR P2, PT, R14, 0x9, !P2 ;  /* 0x000000090e00780c */ /* 0x000fe20005741670 */
[----:B------:R-:W-:Y:S01]  /*3bb0*/  @!P1 STG.E.U8 desc[UR36][R4.64+0x9], R31 ;  /* 0x0000091f04009986 */ /* 0x000fe2000c101124 */
[----:B------:R-:W-:-:S05]  /*3bc0*/  ISETP.GE.AND P1, PT, R19, 0x1a, PT ;  /* 0x0000001a1300780c */ /* 0x000fca0003f26270 */
[-C--:B------:R-:W-:Y:S02]  /*3bd0*/  @!P4 IMAD R33, R33, R57.reuse, RZ ;  /* 0x000000392121c224 */ /* 0x080fe400078e02ff */
[-C--:B------:R-:W-:Y:S02]  /*3be0*/  @!P0 IMAD R35, R35, R57.reuse, RZ ;  /* 0x0000003923238224 */ /* 0x080fe400078e02ff */
[-C--:B-1----:R-:W-:Y:S01]  /*3bf0*/  @!P3 IMAD R9, R32, R57.reuse, RZ ;  /* 0x000000392009b224 */ /* 0x082fe200078e02ff */
[----:B------:R-:W-:Y:S01]  /*3c00*/  @!P4 STG.E.U8 desc[UR36][R6.64+0x11], R33 ;  /* 0x000011210600c986 */ /* 0x000fe2000c101124 */
[----:B0-----:R-:W-:Y:S01]  /*3c10*/  @!P2 IMAD R11, R34, R57, RZ ;  /* 0x00000039220ba224 */ /* 0x001fe200078e02ff */
[----:B------:R-:W-:Y:S02]  /*3c20*/  ISETP.LT.OR P4, PT, R14, 0x1, !P1 ;  /* 0x000000010e00780c */ /* 0x000fe40004f81670 */
[----:B------:R0:W-:Y:S01]  /*3c30*/  @!P3 STG.E.U8 desc[UR36][R6.64+0x10], R9 ;  /* 0x000010090600b986 */ /* 0x0001e2000c101124 */
[----:B------:R-:W-:-:S02]  /*3c40*/  ISETP.GE.AND P3, PT, R19, 0x19, PT ;  /* 0x000000191300780c */ /* 0x000fc40003f66270 */
[C---:B------:R-:W-:Y:S01]  /*3c50*/  ISETP.LT.OR P1, PT, R14.reuse, 0x9, !P1 ;  /* 0x000000090e00780c */ /* 0x040fe20004f21670 */
[----:B------:R1:W-:Y:S01]  /*3c60*/  @!P2 STG.E.U8 desc[UR36][R4.64+0x10], R11 ;  /* 0x0000100b0400a986 */ /* 0x0003e2000c101124 */
[C---:B------:R-:W-:Y:S02]  /*3c70*/  ISETP.LT.OR P2, PT, R14.reuse, 0x1, !P3 ;  /* 0x000000010e00780c */ /* 0x040fe40005f41670 */
[----:B------:R-:W-:Y:S01]  /*3c80*/  ISETP.LT.OR P3, PT, R14, 0x9, !P3 ;  /* 0x000000090e00780c */ /* 0x000fe20005f61670 */
[----:B------:R-:W-:Y:S01]  /*3c90*/  @!P0 STG.E.U8 desc[UR36][R4.64+0x11], R35 ;  /* 0x0000112304008986 */ /* 0x000fe2000c101124 */
[----:B------:R-:W-:Y:S02]  /*3ca0*/  ISETP.GE.AND P0, PT, R19, 0x22, PT ;  /* 0x000000221300780c */ /* 0x000fe40003f06270 */
[----:B------:R-:W-:-:S05]  /*3cb0*/  @!P4 IMAD R37, R37, R57, RZ ;  /* 0x000000392525c224 */ /* 0x000fca00078e02ff */
[----:B------:R-:W-:Y:S01]  /*3cc0*/  @!P4 STG.E.U8 desc[UR36][R6.64+0x19], R37 ;  /* 0x000019250600c986 */ /* 0x000fe2000c101124 */
[-C--:B------:R-:W-:Y:S02]  /*3cd0*/  @!P1 IMAD R39, R39, R57.reuse, RZ ;  /* 0x0000003927279224 */ /* 0x080fe400078e02ff */
[-C--:B--2---:R-:W-:Y:S02]  /*3ce0*/  @!P2 IMAD R3, R36, R57.reuse, RZ ;  /* 0x000000392403a224 */ /* 0x084fe400078e02ff */
[----:B0-----:R-:W-:-:S03]  /*3cf0*/  @!P3 IMAD R9, R38, R57, RZ ;  /* 0x000000392609b224 */ /* 0x001fc600078e02ff */
[----:B------:R0:W-:Y:S01]  /*3d00*/  @!P2 STG.E.U8 desc[UR36][R6.64+0x18], R3 ;  /* 0x000018030600a986 */ /* 0x0001e2000c101124 */
[----:B------:R-:W-:-:S03]  /*3d10*/  ISETP.GE.AND P2, PT, R19, 0x21, PT ;  /* 0x000000211300780c */ /* 0x000fc60003f46270 */
[----:B------:R2:W-:Y:S01]  /*3d20*/  @!P3 STG.E.U8 desc[UR36][R4.64+0x18], R9 ;  /* 0x000018090400b986 */ /* 0x0005e2000c101124 */
[C---:B------:R-:W-:Y:S02]  /*3d30*/  ISETP.LT.OR P3, PT, R14.reuse, 0x1, !P0 ;  /* 0x000000010e00780c */ /* 0x040fe40004761670 */
[C---:B------:R-:W-:Y:S01]  /*3d40*/  ISETP.LT.OR P4, PT, R14.reuse, 0x1, !P2 ;  /* 0x000000010e00780c */ /* 0x040fe20005781670 */
[----:B------:R-:W-:Y:S01]  /*3d50*/  @!P1 STG.E.U8 desc[UR36][R4.64+0x19], R39 ;  /* 0x0000192704009986 */ /* 0x000fe2000c101124 */
[----:B------:R-:W-:Y:S02]  /*3d60*/  ISETP.LT.OR P2, PT, R14, 0x9, !P2 ;  /* 0x000000090e00780c */ /* 0x000fe40005741670 */
[----:B------:R-:W-:-:S07]  /*3d70*/  ISETP.GE.AND P1, PT, R19, 0x29, PT ;  /* 0x000000291300780c */ /* 0x000fce0003f26270 */
[-C--:B------:R-:W-:Y:S02]  /*3d80*/  @!P3 IMAD R41, R41, R57.reuse, RZ ;  /* 0x000000392929b224 */ /* 0x080fe400078e02ff */
[-C--:B-1----:R-:W-:Y:S02]  /*3d90*/  @!P4 IMAD R11, R40, R57.reuse, RZ ;  /* 0x00000039280bc224 */ /* 0x082fe400078e02ff */
[----:B0-----:R-:W-:Y:S01]  /*3da0*/  @!P2 IMAD R3, R42, R57, RZ ;  /* 0x000000392a03a224 */ /* 0x001fe200078e02ff */
[----:B------:R-:W-:Y:S01]  /*3db0*/  @!P3 STG.E.U8 desc[UR36][R6.64+0x21], R41 ;  /* 0x000021290600b986 */ /* 0x000fe2000c101124 */
[C---:B------:R-:W-:Y:S02]  /*3dc0*/  ISETP.LT.OR P3, PT, R14.reuse, 0x9, !P0 ;  /* 0x000000090e00780c */ /* 0x040fe40004761670 */
[----:B------:R-:W-:Y:S01]  /*3dd0*/  ISETP.GE.AND P0, PT, R19, 0x2a, PT ;  /* 0x0000002a1300780c */ /* 0x000fe20003f06270 */
[----:B------:R0:W-:Y:S01]  /*3de0*/  @!P4 STG.E.U8 desc[UR36][R6.64+0x20], R11 ;  /* 0x0000200b0600c986 */ /* 0x0001e2000c101124 */
[----:B------:R-:W-:-:S02]  /*3df0*/  ISETP.LT.OR P4, PT, R14, 0x1, !P1 ;  /* 0x000000010e00780c */ /* 0x000fc40004f81670 */
[C---:B------:R-:W-:Y:S01]  /*3e00*/  ISETP.LT.OR P1, PT, R14.reuse, 0x9, !P1 ;  /* 0x000000090e00780c */ /* 0x040fe20004f21670 */
[----:B------:R1:W-:Y:S01]  /*3e10*/  @!P2 STG.E.U8 desc[UR36][R4.64+0x20], R3 ;  /* 0x000020030400a986 */ /* 0x0003e2000c101124 */
[C---:B------:R-:W-:Y:S02]  /*3e20*/  ISETP.LT.OR P2, PT, R14.reuse, 0x1, !P0 ;  /* 0x000000010e00780c */ /* 0x040fe40004741670 */
[----:B------:R-:W-:-:S03]  /*3e30*/  ISETP.LT.OR P0, PT, R14, 0x9, !P0 ;  /* 0x000000090e00780c */ /* 0x000fc60004701670 */
[----:B------:R-:W-:-:S04]  /*3e40*/  @!P3 IMAD R43, R43, R57, RZ ;  /* 0x000000392b2bb224 */ /* 0x000fc800078e02ff */
[-C--:B--2---:R-:W-:Y:S01]  /*3e50*/  @!P4 IMAD R9, R44, R57.reuse, RZ ;  /* 0x000000392c09c224 */ /* 0x084fe200078e02ff */
[----:B------:R-:W-:Y:S01]  /*3e60*/  @!P3 STG.E.U8 desc[UR36][R4.64+0x21], R43 ;  /* 0x0000212b0400b986 */ /* 0x000fe2000c101124 */
[----:B------:R-:W-:Y:S01]  /*3e70*/  ISETP.GE.AND P3, PT, R19, 0x31, PT ;  /* 0x000000311300780c */ /* 0x000fe20003f66270 */
[-C--:B0-----:R-:W-:Y:S02]  /*3e80*/  @!P1 IMAD R11, R46, R57.reuse, RZ ;  /* 0x000000392e0b9224 */ /* 0x081fe400078e02ff */
[-C--:B------:R-:W-:Y:S01]  /*3e90*/  @!P2 IMAD R45, R45, R57.reuse, RZ ;  /* 0x000000392d2da224 */ /* 0x080fe200078e02ff */
[----:B------:R0:W-:Y:S01]  /*3ea0*/  @!P4 STG.E.U8 desc[UR36][R6.64+0x28], R9 ;  /* 0x000028090600c986 */ /* 0x0001e2000c101124 */
[C---:B------:R-:W-:Y:S01]  /*3eb0*/  ISETP.LT.OR P4, PT, R14.reuse, 0x1, !P3 ;  /* 0x000000010e00780c */ /* 0x040fe20005f81670 */
[----:B------:R-:W-:Y:S01]  /*3ec0*/  @!P0 IMAD R47, R47, R57, RZ ;  /* 0x000000392f2f8224 */ /* 0x000fe200078e02ff */
[----:B------:R-:W-:Y:S01]  /*3ed0*/  ISETP.LT.OR P3, PT, R14, 0x9, !P3 ;  /* 0x000000090e00780c */ /* 0x000fe20005f61670 */
[----:B------:R-:W-:Y:S01]  /*3ee0*/  @!P2 STG.E.U8 desc[UR36][R6.64+0x29], R45 ;  /* 0x0000292d0600a986 */ /* 0x000fe2000c101124 */
[----:B------:R-:W-:-:S03]  /*3ef0*/  ISETP.GE.AND P2, PT, R19, 0x32, PT ;  /* 0x000000321300780c */ /* 0x000fc60003f46270 */
[----:B------:R-:W-:Y:S01]  /*3f00*/  @!P1 STG.E.U8 desc[UR36][R4.64+0x28], R11 ;  /* 0x0000280b04009986 */ /* 0x000fe2000c101124 */
[C---:B------:R-:W-:Y:S02]  /*3f10*/  ISETP.LT.OR P1, PT, R14.reuse, 0x1, !P2 ;  /* 0x000000010e00780c */ /* 0x040fe40005721670 */
[----:B------:R-:W-:Y:S01]  /*3f20*/  ISETP.LT.OR P2, PT, R14, 0x9, !P2 ;  /* 0x000000090e00780c */ /* 0x000fe20005741670 */
[----:B------:R-:W-:Y:S01]  /*3f30*/  @!P0 STG.E.U8 desc[UR36][R4.64+0x29], R47 ;  /* 0x0000292f04008986 */ /* 0x000fe2000c101124 */
[----:B------:R-:W-:Y:S01]  /*3f40*/  ISETP.GE.AND P0, PT, R19, 0x3a, PT ;  /* 0x0000003a1300780c */ /* 0x000fe20003f06270 */
[-C--:B-1----:R-:W-:Y:S02]  /*3f50*/  @!P4 IMAD R3, R48, R57.reuse, RZ ;  /* 0x000000393003c224 */ /* 0x082fe400078e02ff */
[----:B0-----:R-:W-:-:S03]  /*3f60*/  @!P3 IMAD R9, R50, R57, RZ ;  /* 0x000000393209b224 */ /* 0x001fc600078e02ff */
[----:B------:R0:W-:Y:S01]  /*3f70*/  @!P4 STG.E.U8 desc[UR36][R6.64+0x30], R3 ;  /* 0x000030030600c986 */ /* 0x0001e2000c101124 */
[----:B------:R-:W-:Y:S02]  /*3f80*/  ISETP.GE.AND P4, PT, R19, 0x39, PT ;  /* 0x000000391300780c */ /* 0x000fe40003f86270 */
[-C--:B------:R-:W-:Y:S02]  /*3f90*/  @!P1 IMAD R49, R49, R57.reuse, RZ ;  /* 0x0000003931319224 */ /* 0x080fe400078e02ff */
[----:B------:R-:W-:-:S03]  /*3fa0*/  @!P2 IMAD R51, R51, R57, RZ ;  /* 0x000000393333a224 */ /* 0x000fc600078e02ff */
[----:B------:R1:W-:Y:S01]  /*3fb0*/  @!P1 STG.E.U8 desc[UR36][R6.64+0x31], R49 ;  /* 0x0000313106009986 */ /* 0x0003e2000c101124 */
[C---:B------:R-:W-:Y:S02]  /*3fc0*/  ISETP.LT.OR P1, PT, R14.reuse, 0x1, !P0 ;  /* 0x000000010e00780c */ /* 0x040fe40004721670 */
[C---:B------:R-:W-:Y:S01]  /*3fd0*/  ISETP.LT.OR P0, PT, R14.reuse, 0x9, !P0 ;  /* 0x000000090e00780c */ /* 0x040fe20004701670 */
[----:B------:R1:W-:Y:S01]  /*3fe0*/  @!P3 STG.E.U8 desc[UR36][R4.64+0x30], R9 ;  /* 0x000030090400b986 */ /* 0x0003e2000c101124 */
[C---:B------:R-:W-:Y:S02]  /*3ff0*/  ISETP.LT.OR P3, PT, R14.reuse, 0x1, !P4 ;  /* 0x000000010e00780c */ /* 0x040fe40006761670 */
[----:B------:R-:W-:Y:S01]  /*4000*/  ISETP.LT.OR P4, PT, R14, 0x9, !P4 ;  /* 0x000000090e00780c */ /* 0x000fe20006781670 */
[----:B------:R1:W-:Y:S06]  /*4010*/  @!P2 STG.E.U8 desc[UR36][R4.64+0x31], R51 ;  /* 0x000031330400a986 */ /* 0x0003ec000c101124 */
[----:B------:R-:W-:-:S02]  /*4020*/  @!P1 IMAD R53, R53, R57, RZ ;  /* 0x0000003935359224 */ /* 0x000fc400078e02ff */
[-C--:B------:R-:W-:Y:S02]  /*4030*/  @!P0 IMAD R55, R55, R57.reuse, RZ ;  /* 0x0000003937378224 */ /* 0x080fe400078e02ff */
[-C--:B0-----:R-:W-:Y:S01]  /*4040*/  @!P3 IMAD R3, R52, R57.reuse, RZ ;  /* 0x000000393403b224 */ /* 0x081fe200078e02ff */
[----:B------:R1:W-:Y:S01]  /*4050*/  @!P1 STG.E.U8 desc[UR36][R6.64+0x39], R53 ;  /* 0x0000393506009986 */ /* 0x0003e2000c101124 */
[----:B------:R-:W-:-:S03]  /*4060*/  @!P4 IMAD R11, R54, R57, RZ ;  /* 0x00000039360bc224 */ /* 0x000fc600078e02ff */
[----:B------:R1:W-:Y:S04]  /*4070*/  @!P3 STG.E.U8 desc[UR36][R6.64+0x38], R3 ;  /* 0x000038030600b986 */ /* 0x0003e8000c101124 */
[----:B------:R1:W-:Y:S04]  /*4080*/  @!P4 STG.E.U8 desc[UR36][R4.64+0x38], R11 ;  /* 0x0000380b0400c986 */ /* 0x0003e8000c101124 */
[----:B------:R1:W-:Y:S02]  /*4090*/  @!P0 STG.E.U8 desc[UR36][R4.64+0x39], R55 ;  /* 0x0000393704008986 */ /* 0x0003e4000c101124 */
.L_x_105:
[----:B------:R-:W-:Y:S05]  /*40a0*/  BSYNC B0 ;  /* 0x0000000000007941 */ /* 0x000fea0003800000 */
.L_x_39:
[----:B01----:R-:W2:Y:S01]  /*40b0*/  LDL.64 R2, [R1] ;  /* 0x0000000001027983 */ /* 0x003ea20000100a00 */
[----:B------:R-:W-:Y:S01]  /*40c0*/  ULDC.64 UR4, c[0x0][0x650] ;  /* 0x0001940000047ab9 */ /* 0x000fe20000000a00 */
[----:B------:R0:W-:Y:S01]  /*40d0*/  SYNCS.ARRIVE.TRANS64.A1T0 RZ, [R65+UR47], RZ ;  /* 0x000000ff41ff79a7 */ /* 0x0001e2000810002f */
[----:B------:R-:W-:Y:S01]  /*40e0*/  PRMT R0, RZ, 0x7610, R0 ;  /* 0x00007610ff007816 */ /* 0x000fe20000000000 */
[----:B------:R-:W-:Y:S02]  /*40f0*/  IMAD.MOV.U32 R19, RZ, RZ, -0x1 ;  /* 0xffffffffff137424 */ /* 0x000fe400078e00ff */
[----:B------:R-:W-:Y:S01]  /*4100*/  IMAD.MOV.U32 R22, RZ, RZ, -0x1 ;  /* 0xffffffffff167424 */ /* 0x000fe200078e00ff */
[----:B--2---:R-:W-:-:S04]  /*4110*/  LEA R18, P0, R2, R18, 0x1 ;  /* 0x0000001202127211 */ /* 0x004fc800078008ff */
[----:B------:R-:W-:Y:S01]  /*4120*/  LEA.HI.X R17, R2, R17, R23, 0x1, P0 ;  /* 0x0000001102117211 */ /* 0x000fe200000f0c17 */
[----:B------:R-:W-:Y:S01]  /*4130*/  IMAD.MOV.U32 R2, RZ, RZ, -0x1 ;  /* 0xffffffffff027424 */ /* 0x000fe200078e00ff */
[----:B------:R-:W-:-:S04]  /*4140*/  ISETP.GE.U32.AND P0, PT, R18, UR4, PT ;  /* 0x0000000412007c0c */ /* 0x000fc8000bf06070 */
[----:B------:R-:W-:-:S13]  /*4150*/  ISETP.GE.U32.AND.EX P0, PT, R17, UR5, PT, P0 ;  /* 0x0000000511007c0c */ /* 0x000fda000bf06100 */
[----:B0-----:R-:W-:Y:S05]  /*4160*/  @P0 BRA `(.L_x_106) ;  /* 0x0000000400700947 */ /* 0x001fea0003800000 */
[----:B------:R-:W0:Y:S01]  /*4170*/  S2R R10, SR_CTAID.X ;  /* 0x00000000000a7919 */ /* 0x000e220000002500 */
[----:B------:R-:W1:Y:S01]  /*4180*/  LDC.64 R8, c[0x0][0x628] ;  /* 0x00018a00ff087b82 */ /* 0x000e620000000a00 */
[----:B------:R-:W-:Y:S01]  /*4190*/  ULDC UR4, c[0x0][0x150] ;  /* 0x0000540000047ab9 */ /* 0x000fe20000000800 */
[----:B----4-:R-:W-:Y:S01]  /*41a0*/  IMAD.MOV.U32 R6, RZ, RZ, R18 ;  /* 0x000000ffff067224 */ /* 0x010fe200078e0012 */
[----:B------:R-:W2:Y:S01]  /*41b0*/  S2R R20, SR_CTAID.Y ;  /* 0x0000000000147919 */ /* 0x000ea20000002600 */
[----:B------:R-:W-:-:S04]  /*41c0*/  IMAD.MOV.U32 R7, RZ, RZ, R17 ;  /* 0x000000ffff077224 */ /* 0x000fc800078e0011 */
[----:B------:R-:W4:Y:S08]  /*41d0*/  LDC R15, c[0x0][0x144] ;  /* 0x00005100ff0f7b82 */ /* 0x000f300000000800 */
[----:B------:R-:W2:Y:S08]  /*41e0*/  LDC R0, c[0x0][0x630] ;  /* 0x00018c00ff007b82 */ /* 0x000eb00000000800 */
[----:B------:R-:W2:Y:S01]  /*41f0*/  LDC.64 R12, c[0x0][0x620] ;  /* 0x00018800ff0c7b82 */ /* 0x000ea20000000a00 */
[----:B-1----:R-:W-:-:S04]  /*4200*/  ISETP.NE.U32.AND P0, PT, R8, RZ, PT ;  /* 0x000000ff0800720c */ /* 0x002fc80003f05070 */
[----:B------:R-:W-:Y:S02]  /*4210*/  ISETP.NE.AND.EX P0, PT, R9, RZ, PT, P0 ;  /* 0x000000ff0900720c */ /* 0x000fe40003f05300 */
[----:B0-----:R-:W-:-:S05]  /*4220*/  I2FP.F32.U32 R2, R10 ;  /* 0x0000000a00027245 */ /* 0x001fca0000201000 */
[----:B------:R-:W-:-:S04]  /*4230*/  FMUL R2, R2, UR4 ;  /* 0x0000000402027c20 */ /* 0x000fc80008400000 */
[----:B------:R0:W1:Y:S02]  /*4240*/  F2I.U32.TRUNC.NTZ R14, R2 ;  /* 0x00000002000e7305 */ /* 0x000064000020f000 */
[----:B----4-:R-:W-:Y:S05]  /*4250*/  @!P0 BRA `(.L_x_107) ;  /* 0x0000000000288947 */ /* 0x010fea0003800000 */
[----:B------:R-:W4:Y:S02]  /*4260*/  LDC R3, c[0x0][0x634] ;  /* 0x00018d00ff037b82 */ /* 0x000f240000000800 */
[----:B----4-:R-:W-:-:S05]  /*4270*/  IADD3 R7, P0, R18, R3, RZ ;  /* 0x0000000312077210 */ /* 0x010fca0007f1e0ff */
[----:B------:R-:W-:-:S04]  /*4280*/  IMAD.X R11, RZ, RZ, R17, P0 ;  /* 0x000000ffff0b7224 */ /* 0x000fc800000e0611 */
[----:B0-----:R-:W-:-:S04]  /*4290*/  IMAD.WIDE.U32 R2, R11, R8, RZ ;  /* 0x000000080b027225 */ /* 0x001fc800078e00ff */
[----:B---3--:R-:W-:-:S04]  /*42a0*/  IMAD.WIDE.U32 R4, P0, R7, R9, R2 ;  /* 0x0000000907047225 */ /* 0x008fc80007800002 */
[----:B------:R-:W-:-:S04]  /*42b0*/  IMAD.WIDE.U32 R2, R7, R8, RZ ;  /* 0x0000000807027225 */ /* 0x000fc800078e00ff */
[----:B------:R-:W-:Y:S01]  /*42c0*/  IMAD.X R7, RZ, RZ, RZ, P0 ;  /* 0x000000ffff077224 */ /* 0x000fe200000e06ff */
[----:B------:R-:W-:Y:S01]  /*42d0*/  IADD3 RZ, P0, R3, R4, RZ ;  /* 0x0000000403ff7210 */ /* 0x000fe20007f1e0ff */
[----:B------:R-:W-:-:S04]  /*42e0*/  IMAD.MOV.U32 R6, RZ, RZ, R5 ;  /* 0x000000ffff067224 */ /* 0x000fc800078e0005 */
[----:B------:R-:W-:-:S08]  /*42f0*/  IMAD.WIDE.U32.X R6, R11, R9, R6, P0 ;  /* 0x000000090b067225 */ /* 0x000fd000000e0406 */
.L_x_107:
[----:B---3--:R-:W3:Y:S01]  /*4300*/  LDC.64 R26, c[0x0][0x640] ;  /* 0x00019000ff1a7b82 */ /* 0x008ee20000000a00 */
[-C--:B--2---:R-:W-:Y:S01]  /*4310*/  SHF.R.U64 R11, R6, R0.reuse, R7 ;  /* 0x00000000060b7219 */ /* 0x084fe20000001207 */
[----:B------:R-:W-:Y:S01]  /*4320*/  IMAD.MOV.U32 R19, RZ, RZ, R17 ;  /* 0x000000ffff137224 */ /* 0x000fe200078e0011 */
[----:B------:R-:W-:Y:S01]  /*4330*/  SHF.R.U32.HI R0, RZ, R0, R7 ;  /* 0x00000000ff007219 */ /* 0x000fe20000011607 */
[----:B-1----:R-:W-:Y:S01]  /*4340*/  IMAD.MOV R14, RZ, RZ, -R14 ;  /* 0x000000ffff0e7224 */ /* 0x002fe200078e0a0e */
[----:B------:R-:W-:Y:S01]  /*4350*/  IADD3 R5, P0, RZ, -R11, RZ ;  /* 0x8000000bff057210 */ /* 0x000fe20007f1e0ff */
[----:B------:R-:W-:Y:S01]  /*4360*/  ULDC UR4, c[0x0][0x154] ;  /* 0x0000550000047ab9 */ /* 0x000fe20000000800 */
[----:B------:R-:W-:Y:S01]  /*4370*/  IMAD.MOV.U32 R7, RZ, RZ, 0x1 ;  /* 0x00000001ff077424 */ /* 0x000fe200078e00ff */
[----:B------:R-:W1:Y:S01]  /*4380*/  LDC R4, c[0x0][0x618] ;  /* 0x00018600ff047b82 */ /* 0x000e620000000800 */
[----:B------:R-:W-:Y:S02]  /*4390*/  IMAD R22, R15, R14, R10 ;  /* 0x0000000e0f167224 */ /* 0x000fe400078e020a */
[----:B------:R-:W-:-:S04]  /*43a0*/  IMAD.X R3, RZ, RZ, ~R0, P0 ;  /* 0x000000ffff037224 */ /* 0x000fc800000e0e00 */
[-C--:B------:R-:W-:Y:S01]  /*43b0*/  IMAD R0, R3, R12.reuse, RZ ;  /* 0x0000000c03007224 */ /* 0x080fe200078e02ff */
[----:B------:R-:W2:Y:S01]  /*43c0*/  LDC R6, c[0x0][0x608] ;  /* 0x00018200ff067b82 */ /* 0x000ea20000000800 */
[----:B0-----:R-:W-:-:S04]  /*43d0*/  IMAD.WIDE.U32 R2, R5, R12, R18 ;  /* 0x0000000c05027225 */ /* 0x001fc800078e0012 */
[----:B------:R-:W-:Y:S01]  /*43e0*/  IMAD R5, R5, R13, R0 ;  /* 0x0000000d05057224 */ /* 0x000fe200078e0200 */
[----:B------:R-:W-:Y:S02]  /*43f0*/  I2FP.F32.U32 R0, R20 ;  /* 0x0000001400007245 */ /* 0x000fe40000201000 */
[----:B------:R-:W0:Y:S01]  /*4400*/  LDC R24, c[0x0][0x658] ;  /* 0x00019600ff187b82 */ /* 0x000e220000000800 */
[----:B------:R-:W-:Y:S01]  /*4410*/  IMAD.IADD R3, R3, 0x1, R5 ;  /* 0x0000000103037824 */ /* 0x000fe200078e0205 */
[----:B---3--:R-:W-:Y:S01]  /*4420*/  ISETP.NE.U32.AND P0, PT, R26, RZ, PT ;  /* 0x000000ff1a00720c */ /* 0x008fe20003f05070 */
[----:B------:R-:W-:Y:S01]  /*4430*/  FMUL R0, R0, UR4 ;  /* 0x0000000400007c20 */ /* 0x000fe20008400000 */
[----:B------:R-:W-:Y:S02]  /*4440*/  IMAD.MOV.U32 R5, RZ, RZ, -0x1 ;  /* 0xffffffffff057424 */ /* 0x000fe400078e00ff */
[----:B------:R-:W-:Y:S01]  /*4450*/  ISETP.NE.AND.EX P0, PT, R27, RZ, PT, P0 ;  /* 0x000000ff1b00720c */ /* 0x000fe20003f05300 */
[----:B------:R3:W4:Y:S01]  /*4460*/  F2I.U32.TRUNC.NTZ R12, R0 ;  /* 0x00000000000c7305 */ /* 0x000722000020f000 */
[----:B------:R-:W3:Y:S01]  /*4470*/  LDC R15, c[0x0][0x148] ;  /* 0x00005200ff0f7b82 */ /* 0x000ee20000000800 */
[----:B-1----:R-:W-:-:S02]  /*4480*/  SHF.R.U64 R10, R2, R4, R3 ;  /* 0x00000004020a7219 */ /* 0x002fc40000001203 */
[----:B------:R-:W-:-:S05]  /*4490*/  SHF.R.U32.HI R3, RZ, R4, R3 ;  /* 0x00000004ff037219 */ /* 0x000fca0000011603 */
[----:B------:R-:W1:Y:S01]  /*44a0*/  LDC R14, c[0x0][0x600] ;  /* 0x00018000ff0e7b82 */ /* 0x000e620000000800 */
[-CC-:B--2---:R-:W-:Y:S02]  /*44b0*/  SHF.R.U64 R8, R10, R6.reuse, R3.reuse ;  /* 0x000000060a087219 */ /* 0x184fe40000001203 */
[----:B------:R-:W-:-:S05]  /*44c0*/  SHF.R.U32.HI R3, RZ, R6, R3 ;  /* 0x00000006ff037219 */ /* 0x000fca0000011603 */
[----:B------:R-:W2:Y:S01]  /*44d0*/  LDC R21, c[0x0][0x648] ;  /* 0x00019200ff157b82 */ /* 0x000ea20000000800 */
[-CC-:B0-----:R-:W-:Y:S02]  /*44e0*/  SHF.R.U64 R13, R8, R24.reuse, R3.reuse ;  /* 0x00000018080d7219 */ /* 0x181fe40000001203 */
[-C--:B------:R-:W-:Y:S02]  /*44f0*/  SHF.L.U32 R5, R5, R24.reuse, RZ ;  /* 0x0000001805057219 */ /* 0x080fe400000006ff */
[-C--:B------:R-:W-:Y:S01]  /*4500*/  SHF.R.U32.HI R3, RZ, R24.reuse, R3 ;  /* 0x00000018ff037219 */ /* 0x080fe20000011603 */
[----:B------:R-:W-:Y:S01]  /*4510*/  IMAD.MOV.U32 R2, RZ, RZ, R13 ;  /* 0x000000ffff027224 */ /* 0x000fe200078e000d */
[----:B------:R-:W-:Y:S01]  /*4520*/  SHF.L.U32 R24, R7, R24, RZ ;  /* 0x0000001807187219 */ /* 0x000fe200000006ff */
[----:B------:R-:W0:Y:S01]  /*4530*/  LDC R25, c[0x0][0x638] ;  /* 0x00018e00ff197b82 */ /* 0x000e220000000800 */
[----:B------:R-:W-:-:S07]  /*4540*/  LOP3.LUT R19, RZ, R5, RZ, 0x33, !PT ;  /* 0x00000005ff137212 */ /* 0x000fce00078e33ff */
[----:B------:R-:W0:Y:S01]  /*4550*/  LDC R28, c[0x0][0x610] ;  /* 0x00018400ff1c7b82 */ /* 0x000e220000000800 */
[----:B----4-:R-:W-:Y:S05]  /*4560*/  @!P0 BRA `(.L_x_108) ;  /* 0x0000000000288947 */ /* 0x010fea0003800000 */
[----:B---3--:R-:W3:Y:S02]  /*4570*/  LDC R0, c[0x0][0x64c] ;  /* 0x00019300ff007b82 */ /* 0x008ee40000000800 */
        /* <DEDUP_REMOVED lines=9> */
.L_x_108:
[----:B------:R-:W4:Y:S01]  /*4610*/  LDC R4, c[0x0][0x65c] ;  /* 0x00019700ff047b82 */ /* 0x000f220000000800 */
[----:B--23--:R-:W-:Y:S01]  /*4620*/  SHF.R.U64 R0, R2, R21, R3 ;  /* 0x0000001502007219 */ /* 0x00cfe20000001203 */
[----:B-1----:R-:W-:Y:S01]  /*4630*/  VIADD R3, R14, 0xffffffff ;  /* 0xffffffff0e037836 */ /* 0x002fe20000000000 */
[----:B------:R-:W-:Y:S01]  /*4640*/  LOP3.LUT R19, R8, R19, RZ, 0xc0, !PT ;  /* 0x0000001308137212 */ /* 0x000fe200078ec0ff */
[----:B------:R-:W-:Y:S02]  /*4650*/  IMAD.MOV R12, RZ, RZ, -R12 ;  /* 0x000000ffff0c7224 */ /* 0x000fe400078e0a0c */
[----:B------:R-:W-:Y:S01]  /*4660*/  IMAD.MOV R2, RZ, RZ, -R0 ;  /* 0x000000ffff027224 */ /* 0x000fe200078e0a00 */
[----:B------:R-:W-:Y:S01]  /*4670*/  LOP3.LUT R3, R10, R3, RZ, 0xc0, !PT ;  /* 0x000000030a037212 */ /* 0x000fe200078ec0ff */
[----:B------:R-:W-:Y:S02]  /*4680*/  IMAD R19, R24, R0, R19 ;  /* 0x0000000018137224 */ /* 0x000fe400078e0213 */
[----:B0-----:R-:W-:-:S04]  /*4690*/  IMAD R0, R2, R25, R13 ;  /* 0x0000001902007224 */ /* 0x001fc800078e020d */
[----:B------:R-:W-:Y:S01]  /*46a0*/  IMAD R2, R0, R14, R3 ;  /* 0x0000000e00027224 */ /* 0x000fe200078e0203 */
[----:B----4-:R-:W-:Y:S01]  /*46b0*/  ISETP.NE.AND P0, PT, R4, 0x1, PT ;  /* 0x000000010400780c */ /* 0x010fe20003f05270 */
[----:B------:R-:W-:-:S05]  /*46c0*/  IMAD.MOV.U32 R4, RZ, RZ, 0x1 ;  /* 0x00000001ff047424 */ /* 0x000fca00078e00ff */
[----:B------:R-:W-:-:S07]  /*46d0*/  PRMT R0, R4, 0x7610, R0 ;  /* 0x0000761004007816 */ /* 0x000fce0000000000 */
[----:B------:R-:W-:-:S04]  /*46e0*/  @P0 IMAD R22, R15, R12, R20 ;  /* 0x0000000c0f160224 */ /* 0x000fc800078e0214 */
[----:B------:R-:W-:-:S05]  /*46f0*/  IMAD R19, R19, R28, R22 ;  /* 0x0000001c13137224 */ /* 0x000fca00078e0216 */
[----:B------:R-:W-:Y:S02]  /*4700*/  SEL R22, R2, R19, !P0 ;  /* 0x0000001302167207 */ /* 0x000fe40004000000 */
[----:B------:R-:W-:Y:S01]  /*4710*/  SEL R19, R19, R2, !P0 ;  /* 0x0000000213137207 */ /* 0x000fe20004000000 */
[----:B------:R-:W-:-:S07]  /*4720*/  IMAD.MOV.U32 R2, RZ, RZ, R11 ;  /* 0x000000ffff027224 */ /* 0x000fce00078e000b */
.L_x_106:
[----:B------:R-:W-:Y:S02]  /*4730*/  LOP3.LUT P0, RZ, R0, 0xff, RZ, 0xc0, !PT ;  /* 0x000000ff00ff7812 */ /* 0x000fe4000780c0ff */
[----:B------:R-:W-:-:S11]  /*4740*/  LOP3.LUT R69, R69, 0x1, RZ, 0x3c, !PT ;  /* 0x0000000145457812 */ /* 0x000fd600078e3cff */
[----:B------:R-:W-:Y:S05]  /*4750*/  @P0 BRA `(.L_x_109) ;  /* 0xffffffd0002c0947 */ /* 0x000fea000383ffff */
[----:B------:R-:W-:Y:S05]  /*4760*/  EXIT ;  /* 0x000000000000794d */ /* 0x000fea0003800000 */
.L_x_18:
[----:B------:R-:W-:-:S08]  /*4770*/  ISETP.NE.AND P0, PT, R5, RZ, PT ;  /* 0x000000ff0500720c */ /* 0x000fd00003f05270 */
[----:B0-2---:R-:W0:-:S00]  /*4780*/  USETMAXREG.DEALLOC.CTAPOOL 0x28 ;  /* 0x00000028000079c8 */ /* 0x005e0000080e0500 */
[----:B------:R-:W-:Y:S05]  /*4790*/  @P0 EXIT ;  /* 0x000000000000094d */ /* 0x000fea0003800000 */
[----:B0-----:R-:W-:Y:S01]  /*47a0*/  LOP3.LUT P0, RZ, R8, 0xff, RZ, 0xc0, !PT ;  /* 0x000000ff08ff7812 */ /* 0x001fe2000780c0ff */
[----:B------:R-:W-:Y:S02]  /*47b0*/  IMAD.MOV.U32 R0, RZ, RZ, 0x1 ;  /* 0x00000001ff007424 */ /* 0x000fe400078e00ff */
[----:B------:R-:W-:-:S10]  /*47c0*/  IMAD.MOV.U32 R9, RZ, RZ, RZ ;  /* 0x000000ffff097224 */ /* 0x000fd400078e00ff */
[----:B------:R-:W-:Y:S05]  /*47d0*/  @!P0 BRA `(.L_x_110) ;  /* 0x0000000c00408947 */ /* 0x000fea0003800000 */
[----:B------:R-:W0:Y:S01]  /*47e0*/  S2UR UR8, SR_CgaCtaId ;  /* 0x00000000000879c3 */ /* 0x000e220000008800 */
[----:B------:R-:W-:Y:S01]  /*47f0*/  LOP3.LUT P0, RZ, R4, 0x1f, RZ, 0xc0, !PT ;  /* 0x0000001f04ff7812 */ /* 0x000fe2000780c0ff */
[----:B------:R-:W-:Y:S01]  /*4800*/  ULDC UR5, c[0x0][0x658] ;  /* 0x0001960000057ab9 */ /* 0x000fe20000000800 */
[----:B------:R-:W-:Y:S01]  /*4810*/  UMOV UR6, 0xffffffff ;  /* 0xffffffff00067882 */ /* 0x000fe20000000000 */
[----:B------:R-:W-:Y:S01]  /*4820*/  BSSY B0, `(.L_x_110) ;  /* 0x00000cb000007945 */ /* 0x000fe20003800000 */
[----:B------:R-:W-:Y:S01]  /*4830*/  USHF.L.U32 UR6, UR6, UR5, URZ ;  /* 0x0000000506067299 */ /* 0x000fe2000800063f */
[C---:B------:R-:W-:Y:S01]  /*4840*/  ISETP.NE.AND P2, PT, R3.reuse, RZ, PT ;  /* 0x000000ff0300720c */ /* 0x040fe20003f45270 */
[----:B------:R-:W-:Y:S01]  /*4850*/  IMAD.MOV.U32 R10, RZ, RZ, 0x1 ;  /* 0x00000001ff0a7424 */ /* 0x000fe200078e00ff */
[----:B------:R-:W-:Y:S01]  /*4860*/  ISETP.NE.OR P0, PT, R3, RZ, !P0 ;  /* 0x000000ff0300720c */ /* 0x000fe20004705670 */
[----:B------:R-:W-:Y:S01]  /*4870*/  IMAD.MOV.U32 R0, RZ, RZ, 0x1 ;  /* 0x00000001ff007424 */ /* 0x000fe200078e00ff */
[----:B------:R-:W-:Y:S01]  /*4880*/  LOP3.LUT R6, R16, 0x2, RZ, 0xfc, !PT ;  /* 0x0000000210067812 */ /* 0x000fe200078efcff */
[----:B------:R-:W-:Y:S01]  /*4890*/  IMAD.MOV.U32 R9, RZ, RZ, RZ ;  /* 0x000000ffff097224 */ /* 0x000fe200078e00ff */
[----:B------:R-:W-:Y:S01]  /*48a0*/  ULDC UR4, c[0x0][0x600] ;  /* 0x0001800000047ab9 */ /* 0x000fe20000000800 */
[----:B------:R-:W-:Y:S01]  /*48b0*/  UMOV UR7, 0x1 ;  /* 0x0000000100077882 */ /* 0x000fe20000000000 */
[----:B------:R-:W-:-:S02]  /*48c0*/  UIADD3 UR22, UR40, 0x1, URZ ;  /* 0x0000000128167890 */ /* 0x000fc4000fffe03f */
[----:B------:R-:W-:Y:S02]  /*48d0*/  UIADD3 UR14, UR4, -0x1, URZ ;  /* 0xffffffff040e7890 */ /* 0x000fe4000fffe03f */
[----:B------:R-:W-:Y:S02]  /*48e0*/  USHF.L.U32 UR16, UR7, UR5, URZ ;  /* 0x0000000507107299 */ /* 0x000fe4000800063f */
[----:B------:R-:W-:Y:S01]  /*48f0*/  ULOP3.LUT UR15, URZ, UR6, URZ, 0x33, !UPT ;  /* 0x000000063f0f7292 */ /* 0x000fe2000f8e333f */
[----:B------:R-:W-:Y:S01]  /*4900*/  ULDC.64 UR20, c[0x0][0x198] ;  /* 0x0000660000147ab9 */ /* 0x000fe20000000a00 */
[----:B0-----:R-:W-:-:S05]  /*4910*/  IMAD.U32 R7, RZ, RZ, UR8 ;  /* 0x00000008ff077e24 */ /* 0x001fca000f8e00ff */
[----:B------:R-:W-:-:S07]  /*4920*/  LEA R8, R7, 0x200, 0xb ;  /* 0x0000020007087811 */ /* 0x000fce00078e58ff */
.L_x_122:
[----:B------:R-:W-:-:S03]  /*4930*/  UMOV UR4, 0xffffffff ;  /* 0xffffffff00047882 */ /* 0x000fc60000000000 */
[----:B------:R-:W-:Y:S05]  /*4940*/  BRA.DIV UR4, `(.L_x_111) ;  /* 0x0000001604607947 */ /* 0x000fea000b800000 */
[----:B------:R-:W-:-:S13]  /*4950*/  ELECT P6, URZ, PT ;  /* 0x00000000003f782f */ /* 0x000fda00038c0000 */
.L_x_145:
[----:B------:R-:W0:Y:S01]  /*4960*/  LDC R3, c[0x0][0x28c] ;  /* 0x0000a300ff037b82 */ /* 0x000e220000000800 */
[----:B------:R-:W-:Y:S01]  /*4970*/  BSSY B1, `(.L_x_112) ;  /* 0x000003b000017945 */ /* 0x000fe20003800000 */
[----:B0-----:R-:W-:-:S13]  /*4980*/  ISETP.LT.OR P6, PT, R3, 0x1, !P6 ;  /* 0x000000010300780c */ /* 0x001fda00077c1670 */
[----:B------:R-:W-:Y:S05]  /*4990*/  @P6 BRA `(.L_x_113) ;  /* 0x0000000000e06947 */ /* 0x000fea0003800000 */
[----:B------:R-:W-:Y:S02]  /*49a0*/  IMAD R7, R19, 0x4, R7 ;  /* 0x0000000413077824 */ /* 0x000fe400078e0207 */
[----:B------:R-:W-:Y:S02]  /*49b0*/  IMAD.SHL.U32 R22, R22, 0x40, RZ ;  /* 0x0000004016167824 */ /* 0x000fe400078e00ff */
[----:B------:R-:W-:Y:S02]  /*49c0*/  IMAD.MOV.U32 R15, RZ, RZ, RZ ;  /* 0x000000ffff0f7224 */ /* 0x000fe400078e00ff */
[----:B------:R-:W-:Y:S02]  /*49d0*/  IMAD.U32 R19, RZ, RZ, UR22 ;  /* 0x00000016ff137e24 */ /* 0x000fe4000f8e00ff */
[----:B------:R-:W-:Y:S02]  /*49e0*/  IMAD.MOV.U32 R3, RZ, RZ, R0 ;  /* 0x000000ffff037224 */ /* 0x000fe400078e0000 */
[----:B------:R-:W-:-:S02]  /*49f0*/  IMAD.MOV.U32 R5, RZ, RZ, R9 ;  /* 0x000000ffff057224 */ /* 0x000fc400078e0009 */
[----:B------:R-:W-:-:S07]  /*4a00*/  IMAD.SHL.U32 R12, R7, 0x10, RZ ;  /* 0x00000010070c7824 */ /* 0x000fce00078e00ff */
.L_x_117:
[----:B------:R-:W0:Y:S01]  /*4a10*/  S2UR UR4, SR_CgaCtaId ;  /* 0x00000000000479c3 */ /* 0x000e220000008800 */
[----:B------:R-:W-:-:S07]  /*4a20*/  MOV R4, 0x400 ;  /* 0x0000040000047802 */ /* 0x000fce0000000f00 */
[----:B------:R-:W1:Y:S01]  /*4a30*/  @!P2 LDC R11, c[0x0][0x500] ;  /* 0x00014000ff0bab82 */ /* 0x000e620000000800 */
[----:B0-----:R-:W-:-:S05]  /*4a40*/  IMAD.U32 R7, RZ, RZ, UR4 ;  /* 0x00000004ff077e24 */ /* 0x001fca000f8e00ff */
[----:B------:R-:W-:Y:S02]  /*4a50*/  LEA R14, R7, R4, 0x18 ;  /* 0x00000004070e7211 */ /* 0x000fe400078ec0ff */
[----:B------:R-:W-:-:S03]  /*4a60*/  SHF.L.U32 R4, R3, 0x1f, RZ ;  /* 0x0000001f03047819 */ /* 0x000fc600000006ff */
[----:B------:R-:W-:-:S04]  /*4a70*/  IMAD R13, R5, 0x8, R14 ;  /* 0x00000008050d7824 */ /* 0x000fc800078e020e */
[----:B------:R-:W0:Y:S02]  /*4a80*/  SYNCS.PHASECHK.TRANS64.TRYWAIT P1, [R13+URZ+0x70], R4 ;  /* 0x000070040d0075a7 */ /* 0x000e24000802017f */
[----:B01----:R-:W-:Y:S05]  /*4a90*/  @!P1 BRA `(.L_x_114) ;  /* 0x00000014002c9947 */ /* 0x003fea0003800000 */
.L_x_146:
[----:B0-----:R-:W-:Y:S01]  /*4aa0*/  PRMT R4, R6, 0x9910, RZ ;  /* 0x0000991006047816 */ /* 0x001fe200000000ff */
[----:B------:R0:W-:Y:S03]  /*4ab0*/  @!P2 SYNCS.ARRIVE.TRANS64 RZ, [R13+URZ], R11 ;  /* 0x0000000b0dffa9a7 */ /* 0x0001e6000800003f */
[----:B------:R-:W-:-:S13]  /*4ac0*/  ISETP.NE.AND P1, PT, R4, 0x2, PT ;  /* 0x000000020400780c */ /* 0x000fda0003f25270 */
[----:B0-----:R-:W-:Y:S05]  /*4ad0*/  @P1 BRA `(.L_x_115) ;  /* 0x0000000000041947 */ /* 0x001fea0003800000 */
[----:B------:R-:W-:Y:S01]  /*4ae0*/  BPT.TRAP 0x1 ;  /* 0x000000040000795c */ /* 0x000fe20000300000 */
.L_x_115:
[----:B------:R-:W-:Y:S05]  /*4af0*/  @P0 BRA `(.L_x_116) ;  /* 0x0000000000040947 */ /* 0x000fea0003800000 */
[----:B------:R-:W-:Y:S01]  /*4b00*/  BPT.TRAP 0x1 ;  /* 0x000000040000795c */ /* 0x000fe20000300000 */
.L_x_116:
[C---:B------:R-:W-:Y:S01]  /*4b10*/  IMAD R4, R5.reuse, 0x2000, R8 ;  /* 0x0000200005047824 */ /* 0x040fe200078e0208 */
[----:B------:R-:W-:Y:S01]  /*4b20*/  R2UR UR8, R14 ;  /* 0x000000000e0872ca */ /* 0x000fe200000e0000 */
[----:B------:R-:W-:Y:S01]  /*4b30*/  IMAD R14, R5, 0x2000, R14 ;  /* 0x00002000050e7824 */ /* 0x000fe200078e020e */
[----:B------:R-:W-:Y:S01]  /*4b40*/  R2UR UR17, R12 ;  /* 0x000000000c1172ca */ /* 0x000fe200000e0000 */
[----:B------:R-:W-:Y:S01]  /*4b50*/  VIADD R19, R19, 0xffffffff ;  /* 0xffffffff13137836 */ /* 0x000fe20000000000 */
[----:B------:R-:W-:Y:S01]  /*4b60*/  R2UR UR5, R4 ;  /* 0x00000000040572ca */ /* 0x000fe200000e0000 */
[----:B------:R-:W-:Y:S01]  /*4b70*/  UIADD3 UR4, UP0, UR20, 0xf0, URZ ;  /* 0x000000f014047890 */ /* 0x000fe2000ff1e03f */
[----:B------:R-:W-:Y:S01]  /*4b80*/  R2UR UR11, R14 ;  /* 0x000000000e0b72ca */ /* 0x000fe200000e0000 */
[----:B------:R-:W-:Y:S01]  /*4b90*/  UIADD3 UR24, UP1, UR20, 0x1f0, URZ ;  /* 0x000001f014187890 */ /* 0x000fe2000ff3e03f */
[----:B------:R-:W-:Y:S01]  /*4ba0*/  R2UR UR9, R13 ;  /* 0x000000000d0972ca */ /* 0x000fe200000e0000 */
[----:B------:R-:W-:Y:S01]  /*4bb0*/  VIADD R5, R5, 0x1 ;  /* 0x0000000105057836 */ /* 0x000fe20000000000 */
[----:B------:R-:W-:Y:S01]  /*4bc0*/  R2UR UR10, R15 ;  /* 0x000000000f0a72ca */ /* 0x000fe200000e0000 */
[----:B------:R-:W-:Y:S01]  /*4bd0*/  UIADD3.X UR25, URZ, UR21, URZ, UP1, !UPT ;  /* 0x000000153f197290 */ /* 0x000fe20008ffe43f */
[----:B------:R-:W-:Y:S01]  /*4be0*/  R2UR UR12, R2 ;  /* 0x00000000020c72ca */ /* 0x000fe200000e0000 */
[----:B------:R-:W-:Y:S01]  /*4bf0*/  UMOV UR19, 0xf0000 ;  /* 0x000f000000137882 */ /* 0x000fe20000000000 */
[----:B------:R-:W-:Y:S01]  /*4c00*/  R2UR UR18, R22 ;  /* 0x00000000161272ca */ /* 0x000fe200000e0000 */
[----:B------:R-:W-:Y:S01]  /*4c10*/  UMOV UR6, 0x0 ;  /* 0x0000000000067882 */ /* 0x000fe20000000000 */
[----:B------:R-:W-:Y:S01]  /*4c20*/  ISETP.GT.AND P3, PT, R19, 0x1, PT ;  /* 0x000000011300780c */ /* 0x000fe20003f64270 */
[----:B------:R-:W-:Y:S01]  /*4c30*/  UIADD3 UR8, UR8, UR5, URZ ;  /* 0x0000000508087290 */ /* 0x000fe2000fffe03f */
[----:B------:R-:W-:Y:S01]  /*4c40*/  ISETP.NE.AND P1, PT, R5, 0xe, PT ;  /* 0x0000000e0500780c */ /* 0x000fe20003f25270 */
[----:B------:R-:W-:Y:S01]  /*4c50*/  UIADD3.X UR5, URZ, UR21, URZ, UP0, !UPT ;  /* 0x000000153f057290 */ /* 0x000fe200087fe43f */
[----:B------:R-:W-:Y:S01]  /*4c60*/  VIADD R15, R15, 0x80 ;  /* 0x000000800f0f7836 */ /* 0x000fe20000000000 */
[----:B------:R-:W-:Y:S01]  /*4c70*/  UIADD3 UR13, UR11, 0x1c200, URZ ;  /* 0x0001c2000b0d7890 */ /* 0x000fe2000fffe03f */
[----:B------:R-:W-:Y:S01]  /*4c80*/  SEL R4, RZ, 0x1, P1 ;  /* 0x00000001ff047807 */ /* 0x000fe20000800000 */
[----:B------:R-:W-:Y:S01]  /*4c90*/  UMOV UR7, 0x10000000 ;  /* 0x1000000000077882 */ /* 0x000fe20000000000 */
[----:B------:R-:W-:Y:S01]  /*4ca0*/  UMOV UR11, UR17 ;  /* 0x00000011000b7c82 */ /* 0x000fe20008000000 */
[----:B------:R-:W-:-:S02]  /*4cb0*/  SEL R5, R5, RZ, P1 ;  /* 0x000000ff05057207 */ /* 0x000fc40000800000 */
[----:B------:R-:W-:Y:S01]  /*4cc0*/  LOP3.LUT R3, R3, R4, RZ, 0x3c, !PT ;  /* 0x0000000403037212 */ /* 0x000fe200078e3cff */
[----:B------:R0:W-:Y:S02]  /*4cd0*/  UTMALDG.3D.MULTICAST [UR8], [UR4], UR19, desc[UR6] ;  /* 0x00000608040073b4 */ /* 0x0001e40008011813 */
[----:B0-----:R-:W-:Y:S01]  /*4ce0*/  UMOV UR8, UR13 ;  /* 0x0000000d00087c82 */ /* 0x001fe20008000000 */
[----:B------:R-:W-:Y:S02]  /*4cf0*/  UMOV UR11, UR18 ;  /* 0x00000012000b7c82 */ /* 0x000fe40008000000 */
[----:B------:R0:W-:Y:S02]  /*4d00*/  UTMALDG.3D [UR8], [UR24], desc[UR6] ;  /* 0x00000608180075b4 */ /* 0x0001e40008011000 */
[----:B0-----:R-:W-:Y:S05]  /*4d10*/  @P3 BRA `(.L_x_117) ;  /* 0xfffffffc003c3947 */ /* 0x001fea000383ffff */
.L_x_113:
[----:B------:R-:W-:Y:S05]  /*4d20*/  BSYNC B1 ;  /* 0x0000000000017941 */ /* 0x000fea0003800000 */
.L_x_112:
[----:B------:R-:W2:Y:S01]  /*4d30*/  LDL.64 R20, [R1] ;  /* 0x0000000001147983 */ /* 0x000ea20000100a00 */
[----:B------:R-:W-:Y:S01]  /*4d40*/  LOP3.LUT P4, RZ, R10, 0xff, RZ, 0xc0, !PT ;  /* 0x000000ff0aff7812 */ /* 0x000fe2000788c0ff */
[----:B------:R-:W-:Y:S01]  /*4d50*/  VIADD R4, R9, UR40 ;  /* 0x0000002809047c36 */ /* 0x000fe20008000000 */
[----:B------:R-:W-:Y:S01]  /*4d60*/  ULDC.64 UR4, c[0x0][0x650] ;  /* 0x0001940000047ab9 */ /* 0x000fe20000000a00 */
[----:B------:R-:W-:Y:S01]  /*4d70*/  IMAD.U32 R5, RZ, RZ, UR40 ;  /* 0x00000028ff057e24 */ /* 0x000fe2000f8e00ff */
[----:B------:R-:W-:Y:S01]  /*4d80*/  UISETP.GE.U32.AND UP0, UPT, UR40, 0xe, UPT ;  /* 0x0000000e2800788c */ /* 0x000fe2000bf06070 */
[----:B------:R-:W-:Y:S01]  /*4d90*/  BSSY B1, `(.L_x_118) ;  /* 0x0000071000017945 */ /* 0x000fe20003800000 */
[----:B------:R-:W-:Y:S01]  /*4da0*/  SHF.R.U32.HI R2, RZ, 0x1, R4 ;  /* 0x00000001ff027819 */ /* 0x000fe20000011604 */
[----:B------:R-:W-:Y:S01]  /*4db0*/  IMAD.MOV.U32 R19, RZ, RZ, -0x1 ;  /* 0xffffffffff137424 */ /* 0x000fe200078e00ff */
[----:B------:R-:W-:Y:S01]  /*4dc0*/  ISETP.GT.U32.AND P1, PT, R4, 0xd, PT ;  /* 0x0000000d0400780c */ /* 0x000fe20003f24070 */
[----:B------:R-:W-:Y:S01]  /*4dd0*/  IMAD.MOV.U32 R22, RZ, RZ, -0x1 ;  /* 0xffffffffff167424 */ /* 0x000fe200078e00ff */
[----:B------:R-:W-:Y:S01]  /*4de0*/  PLOP3.LUT P3, PT, PT, PT, UP0, 0x80, 0x0 ;  /* 0x000000000000781c */ /* 0x000fe20003f6f008 */
[----:B------:R-:W-:Y:S01]  /*4df0*/  IMAD.WIDE.U32 R2, R2, -0x6db6db6d, RZ ;  /* 0x9249249302027825 */ /* 0x000fe200078e00ff */
[----:B------:R-:W-:Y:S01]  /*4e00*/  ISETP.LT.U32.AND P1, PT, R5, 0xe, P1 ;  /* 0x0000000e0500780c */ /* 0x000fe20000f21070 */
[----:B------:R-:W0:Y:S01]  /*4e10*/  @P4 S2R R7, SR_CgaCtaId ;  /* 0x0000000000074919 */ /* 0x000e220000008800 */
[----:B------:R-:W-:Y:S01]  /*4e20*/  @P4 MOV R10, 0x400 ;  /* 0x00000400000a4802 */ /* 0x000fe20000000f00 */
[----:B------:R-:W-:Y:S01]  /*4e30*/  IMAD.MOV.U32 R2, RZ, RZ, -0x1 ;  /* 0xffffffffff027424 */ /* 0x000fe200078e00ff */
[----:B------:R-:W-:-:S02]  /*4e40*/  SHF.R.U32.HI R5, RZ, 0x2, R3 ;  /* 0x00000002ff057819 */ /* 0x000fc40000011603 */
[----:B------:R-:W-:-:S03]  /*4e50*/  SEL R3, RZ, 0x1, !P1 ;  /* 0x00000001ff037807 */ /* 0x000fc60004800000 */
[----:B------:R-:W-:Y:S01]  /*4e60*/  IMAD R9, R5, -0xe, R4 ;  /* 0xfffffff205097824 */ /* 0x000fe200078e0204 */
[----:B------:R-:W-:Y:S02]  /*4e70*/  LOP3.LUT R0, R0, R3, RZ, 0x3c, !PT ;  /* 0x0000000300007212 */ /* 0x000fe400078e3cff */
[----:B------:R-:W-:Y:S02]  /*4e80*/  PRMT R3, RZ, 0x7610, R3 ;  /* 0x00007610ff037816 */ /* 0x000fe40000000003 */
[----:B------:R-:W-:Y:S02]  /*4e90*/  @P3 LOP3.LUT R0, R0, 0x1, R5, 0x78, !PT ;  /* 0x0000000100003812 */ /* 0x000fe400078e7805 */
[----:B0-----:R-:W-:-:S04]  /*4ea0*/  @P4 LEA R10, R7, R10, 0x18 ;  /* 0x0000000a070a4211 */ /* 0x001fc800078ec0ff */
[----:B------:R0:W-:Y:S02]  /*4eb0*/  @P4 SYNCS.ARRIVE.TRANS64.A1T0 RZ, [R10+URZ+0x118], RZ ;  /* 0x000118ff0aff49a7 */ /* 0x0001e4000810003f */
[----:B0-----:R-:W-:Y:S02]  /*4ec0*/  PRMT R10, RZ, 0x7610, R10 ;  /* 0x00007610ff0a7816 */ /* 0x001fe4000000000a */
[----:B--2---:R-:W-:-:S04]  /*4ed0*/  IADD3 R18, P4, R18, R20, RZ ;  /* 0x0000001412127210 */ /* 0x004fc80007f9e0ff */
[----:B------:R-:W-:Y:S01]  /*4ee0*/  ISETP.GE.U32.AND P1, PT, R18, UR4, PT ;  /* 0x0000000412007c0c */ /* 0x000fe2000bf26070 */
[----:B------:R-:W-:-:S05]  /*4ef0*/  IMAD.X R17, R17, 0x1, R23, P4 ;  /* 0x0000000111117824 */ /* 0x000fca00020e0617 */
[----:B------:R-:W-:-:S13]  /*4f00*/  ISETP.GE.U32.AND.EX P1, PT, R17, UR5, PT, P1 ;  /* 0x0000000511007c0c */ /* 0x000fda000bf26110 */
[----:B------:R-:W-:Y:S05]  /*4f10*/  @P1 BRA `(.L_x_119) ;  /* 0x0000000400601947 */ /* 0x000fea0003800000 */
[----:B------:R-:W0:Y:S01]  /*4f20*/  S2R R12, SR_CTAID.X ;  /* 0x00000000000c7919 */ /* 0x000e220000002500 */
[----:B------:R-:W-:Y:S01]  /*4f30*/  ULDC.64 UR4, c[0x0][0x628] ;  /* 0x00018a0000047ab9 */ /* 0x000fe20000000a00 */
[----:B------:R-:W-:Y:S01]  /*4f40*/  ULDC UR7, c[0x0][0x630] ;  /* 0x00018c0000077ab9 */ /* 0x000fe20000000800 */
[----:B------:R-:W-:Y:S01]  /*4f50*/  ISETP.NE.U32.AND P1, PT, RZ, UR4, PT ;  /* 0x00000004ff007c0c */ /* 0x000fe2000bf25070 */
[----:B------:R-:W1:Y:S01]  /*4f60*/  S2R R13, SR_CTAID.Y ;  /* 0x00000000000d7919 */ /* 0x000e620000002600 */
[----:B------:R-:W-:Y:S01]  /*4f70*/  ULDC UR8, c[0x0][0x150] ;  /* 0x0000540000087ab9 */ /* 0x000fe20000000800 */
[----:B------:R-:W-:Y:S01]  /*4f80*/  IMAD.MOV.U32 R2, RZ, RZ, R18 ;  /* 0x000000ffff027224 */ /* 0x000fe200078e0012 */
[----:B------:R-:W-:Y:S01]  /*4f90*/  ISETP.NE.AND.EX P1, PT, RZ, UR5, PT, P1 ;  /* 0x00000005ff007c0c */ /* 0x000fe2000bf25310 */
[----:B------:R-:W-:Y:S01]  /*4fa0*/  IMAD.MOV.U32 R3, RZ, RZ, R17 ;  /* 0x000000ffff037224 */ /* 0x000fe200078e0011 */
[----:B0-----:R-:W-:-:S11]  /*4fb0*/  I2FP.F32.U32 R14, R12 ;  /* 0x0000000c000e7245 */ /* 0x001fd60000201000 */
[----:B------:R-:W-:Y:S05]  /*4fc0*/  @!P1 BRA `(.L_x_120) ;  /* 0x0000000000289947 */ /* 0x000fea0003800000 */
[----:B------:R-:W-:Y:S02]  /*4fd0*/  ULDC UR6, c[0x0][0x634] ;  /* 0x00018d0000067ab9 */ /* 0x000fe40000000800 */
[----:B------:R-:W-:-:S05]  /*4fe0*/  IADD3 R3, P1, R18, UR6, RZ ;  /* 0x0000000612037c10 */ /* 0x000fca000ff3e0ff */
[----:B------:R-:W-:-:S04]  /*4ff0*/  IMAD.X R11, RZ, RZ, R17, P1 ;  /* 0x000000ffff0b7224 */ /* 0x000fc800008e0611 */
[----:B------:R-:W-:-:S04]  /*5000*/  IMAD.WIDE.U32 R4, R11, UR4, RZ ;  /* 0x000000040b047c25 */ /* 0x000fc8000f8e00ff */
[----:B------:R-:W-:-:S04]  /*5010*/  IMAD.WIDE.U32 R4, P1, R3, UR5, R4 ;  /* 0x0000000503047c25 */ /* 0x000fc8000f820004 */
[----:B------:R-:W-:-:S04]  /*5020*/  IMAD.WIDE.U32 R2, R3, UR4, RZ ;  /* 0x0000000403027c25 */ /* 0x000fc8000f8e00ff */
[----:B------:R-:W-:Y:S01]  /*5030*/  IMAD.MOV.U32 R2, RZ, RZ, R5 ;  /* 0x000000ffff027224 */ /* 0x000fe200078e0005 */
[----:B------:R-:W-:Y:S01]  /*5040*/  IADD3 RZ, P3, R3, R4, RZ ;  /* 0x0000000403ff7210 */ /* 0x000fe20007f7e0ff */
[----:B------:R-:W-:-:S04]  /*5050*/  IMAD.X R3, RZ, RZ, RZ, P1 ;  /* 0x000000ffff037224 */ /* 0x000fc800008e06ff */
[----:B------:R-:W-:-:S08]  /*5060*/  IMAD.WIDE.U32.X R2, R11, UR5, R2, P3 ;  /* 0x000000050b027c25 */ /* 0x000fd000098e0402 */
.L_x_120:
[----:B------:R-:W0:Y:S01]  /*5070*/  LDC R21, c[0x0][0x65c] ;  /* 0x00019700ff157b82 */ /* 0x000e220000000800 */
[--C-:B------:R-:W-:Y:S01]  /*5080*/  SHF.R.U64 R11, R2, UR7, R3.reuse ;  /* 0x00000007020b7c19 */ /* 0x100fe20008001203 */
[----:B------:R-:W-:Y:S01]  /*5090*/  FMUL R14, R14, UR8 ;  /* 0x000000080e0e7c20 */ /* 0x000fe20008400000 */
[----:B------:R-:W-:Y:S01]  /*50a0*/  SHF.R.U32.HI R2, RZ, UR7, R3 ;  /* 0x00000007ff027c19 */ /* 0x000fe20008011603 */
[----:B------:R-:W-:Y:S01]  /*50b0*/  ULDC UR6, c[0x0][0x154] ;  /* 0x0000550000067ab9 */ /* 0x000fe20000000800 */
[----:B------:R-:W-:Y:S01]  /*50c0*/  IADD3 R15, P1, RZ, -R11, RZ ;  /* 0x8000000bff0f7210 */ /* 0x000fe20007f3e0ff */
[----:B------:R-:W-:Y:S01]  /*50d0*/  ULDC.64 UR4, c[0x0][0x620] ;  /* 0x0001880000047ab9 */ /* 0x000fe20000000a00 */
[----:B-1----:R-:W-:Y:S01]  /*50e0*/  I2FP.F32.U32 R3, R13 ;  /* 0x0000000d00037245 */ /* 0x002fe20000201000 */
[----:B------:R-:W1:Y:S01]  /*50f0*/  LDC R19, c[0x0][0x144] ;  /* 0x00005100ff137b82 */ /* 0x000e620000000800 */
[----:B------:R-:W2:Y:S01]  /*5100*/  F2I.U32.TRUNC.NTZ R14, R14 ;  /* 0x0000000e000e7305 */ /* 0x000ea2000020f000 */
[----:B------:R-:W-:-:S02]  /*5110*/  IMAD.X R2, RZ, RZ, ~R2, P1 ;  /* 0x000000ffff027224 */ /* 0x000fc400008e0e02 */
[----:B------:R-:W-:Y:S01]  /*5120*/  FMUL R4, R3, UR6 ;  /* 0x0000000603047c20 */ /* 0x000fe20008400000 */
[----:B------:R-:W-:Y:S01]  /*5130*/  IMAD.MOV.U32 R3, RZ, RZ, R17 ;  /* 0x000000ffff037224 */ /* 0x000fe200078e0011 */
[----:B------:R-:W-:Y:S01]  /*5140*/  ULDC.64 UR6, c[0x0][0x640] ;  /* 0x0001900000067ab9 */ /* 0x000fe20000000a00 */
[----:B------:R-:W-:Y:S01]  /*5150*/  IMAD R2, R2, UR4, RZ ;  /* 0x0000000402027c24 */ /* 0x000fe2000f8e02ff */
[----:B------:R-:W4:Y:S01]  /*5160*/  LDC R20, c[0x0][0x148] ;  /* 0x00005200ff147b82 */ /* 0x000f220000000800 */
[----:B------:R-:W-:Y:S01]  /*5170*/  ISETP.NE.U32.AND P1, PT, RZ, UR6, PT ;  /* 0x00000006ff007c0c */ /* 0x000fe2000bf25070 */
[----:B------:R-:W3:Y:S01]  /*5180*/  F2I.U32.TRUNC.NTZ R4, R4 ;  /* 0x0000000400047305 */ /* 0x000ee2000020f000 */
[----:B------:R-:W-:Y:S02]  /*5190*/  IMAD R5, R15, UR5, R2 ;  /* 0x000000050f057c24 */ /* 0x000fe4000f8e0202 */
[----:B------:R-:W-:Y:S01]  /*51a0*/  IMAD.MOV.U32 R2, RZ, RZ, R18 ;  /* 0x000000ffff027224 */ /* 0x000fe200078e0012 */
[----:B------:R-:W-:-:S02]  /*51b0*/  ISETP.NE.AND.EX P1, PT, RZ, UR7, PT, P1 ;  /* 0x00000007ff007c0c */ /* 0x000fc4000bf25310 */
[----:B0-----:R-:W-:Y:S01]  /*51c0*/  ISETP.NE.AND P4, PT, R21, 0x1, PT ;  /* 0x000000011500780c */ /* 0x001fe20003f85270 */
[----:B------:R-:W-:Y:S01]  /*51d0*/  IMAD.WIDE.U32 R2, R15, UR4, R2 ;  /* 0x000000040f027c25 */ /* 0x000fe2000f8e0002 */
[----:B------:R-:W-:-:S03]  /*51e0*/  ULDC UR4, c[0x0][0x618] ;  /* 0x0001860000047ab9 */ /* 0x000fc60000000800 */
[----:B--2---:R-:W-:Y:S02]  /*51f0*/  IMAD.MOV R14, RZ, RZ, -R14 ;  /* 0x000000ffff0e7224 */ /* 0x004fe400078e0a0e */
[----:B------:R-:W-:Y:S02]  /*5200*/  IMAD.IADD R3, R3, 0x1, R5 ;  /* 0x0000000103037824 */ /* 0x000fe400078e0205 */
[----:B-1----:R-:W-:-:S03]  /*5210*/  IMAD R12, R19, R14, R12 ;  /* 0x0000000e130c7224 */ /* 0x002fc600078e020c */
[--C-:B------:R-:W-:Y:S01]  /*5220*/  SHF.R.U64 R14, R2, UR4, R3.reuse ;  /* 0x00000004020e7c19 */ /* 0x100fe20008001203 */
[----:B---3--:R-:W-:Y:S01]  /*5230*/  IMAD.MOV R2, RZ, RZ, -R4 ;  /* 0x000000ffff027224 */ /* 0x008fe200078e0a04 */
[----:B------:R-:W-:Y:S01]  /*5240*/  SHF.R.U32.HI R3, RZ, UR4, R3 ;  /* 0x00000004ff037c19 */ /* 0x000fe20008011603 */
[----:B------:R-:W-:Y:S02]  /*5250*/  ULDC UR4, c[0x0][0x608] ;  /* 0x0001820000047ab9 */ /* 0x000fe40000000800 */
[----:B----4-:R-:W-:Y:S01]  /*5260*/  @P4 IMAD R12, R20, R2, R13 ;  /* 0x00000002140c4224 */ /* 0x010fe200078e020d */
[--C-:B------:R-:W-:Y:S02]  /*5270*/  SHF.R.U64 R19, R14, UR4, R3.reuse ;  /* 0x000000040e137c19 */ /* 0x100fe40008001203 */
[----:B------:R-:W-:Y:S01]  /*5280*/  SHF.R.U32.HI R2, RZ, UR4, R3 ;  /* 0x00000004ff027c19 */ /* 0x000fe20008011603 */
[----:B------:R-:W-:-:S03]  /*5290*/  ULDC UR4, c[0x0][0x658] ;  /* 0x0001960000047ab9 */ /* 0x000fc60000000800 */
[--C-:B------:R-:W-:Y:S02]  /*52a0*/  SHF.R.U64 R13, R19, UR4, R2.reuse ;  /* 0x00000004130d7c19 */ /* 0x100fe40008001202 */
[----:B------:R-:W-:-:S03]  /*52b0*/  SHF.R.U32.HI R2, RZ, UR4, R2 ;  /* 0x00000004ff027c19 */ /* 0x000fc60008011602 */
[----:B------:R-:W-:Y:S02]  /*52c0*/  IMAD.MOV.U32 R4, RZ, RZ, R13 ;  /* 0x000000ffff047224 */ /* 0x000fe400078e000d */
[----:B------:R-:W-:Y:S01]  /*52d0*/  IMAD.MOV.U32 R3, RZ, RZ, R2 ;  /* 0x000000ffff037224 */ /* 0x000fe200078e0002 */
[----:B------:R-:W-:Y:S06]  /*52e0*/  @!P1 BRA `(.L_x_121) ;  /* 0x00000000002c9947 */ /* 0x000fec0003800000 */
        /* <DEDUP_REMOVED lines=9> */
[----:B------:R-:W-:-:S04]  /*5380*/  IMAD.WIDE.U32.X R2, R15, UR7, R2, P3 ;  /* 0x000000070f027c25 */ /* 0x000fc800098e0402 */
[----:B------:R-:W-:-:S07]  /*5390*/  IMAD.MOV.U32 R4, RZ, RZ, R2 ;  /* 0x000000ffff047224 */ /* 0x000fce00078e0002 */
.L_x_121:
[----:B------:R-:W-:Y:S01]  /*53a0*/  ULDC UR4, c[0x0][0x648] ;  /* 0x0001920000047ab9 */ /* 0x000fe20000000800 */
[----:B------:R-:W-:Y:S01]  /*53b0*/  LOP3.LUT R2, R19, UR15, RZ, 0xc0, !PT ;  /* 0x0000000f13027c12 */ /* 0x000fe2000f8ec0ff */
[----:B------:R-:W-:Y:S01]  /*53c0*/  ULDC UR5, c[0x0][0x610] ;  /* 0x0001840000057ab9 */ /* 0x000fe20000000800 */
[----:B------:R-:W-:Y:S01]  /*53d0*/  SHF.R.U64 R3, R4, UR4, R3 ;  /* 0x0000000404037c19 */ /* 0x000fe20008001203 */
[----:B------:R-:W-:Y:S01]  /*53e0*/  ULDC UR4, c[0x0][0x638] ;  /* 0x00018e0000047ab9 */ /* 0x000fe20000000800 */
[----:B------:R-:W-:-:S03]  /*53f0*/  LOP3.LUT R14, R14, UR14, RZ, 0xc0, !PT ;  /* 0x0000000e0e0e7c12 */ /* 0x000fc6000f8ec0ff */
[----:B------:R-:W-:Y:S02]  /*5400*/  IMAD.MOV R4, RZ, RZ, -R3 ;  /* 0x000000ffff047224 */ /* 0x000fe400078e0a03 */
[----:B------:R-:W-:Y:S02]  /*5410*/  IMAD R3, R3, UR16, R2 ;  /* 0x0000001003037c24 */ /* 0x000fe4000f8e0202 */
[----:B------:R-:W-:Y:S01]  /*5420*/  IMAD R13, R4, UR4, R13 ;  /* 0x00000004040d7c24 */ /* 0x000fe2000f8e020d */
[----:B------:R-:W-:Y:S01]  /*5430*/  ULDC UR4, c[0x0][0x600] ;  /* 0x0001800000047ab9 */ /* 0x000fe20000000800 */
[----:B------:R-:W-:Y:S02]  /*5440*/  IMAD R12, R3, UR5, R12 ;  /* 0x00000005030c7c24 */ /* 0x000fe4000f8e020c */
[----:B------:R-:W-:Y:S02]  /*5450*/  IMAD R13, R13, UR4, R14 ;  /* 0x000000040d0d7c24 */ /* 0x000fe4000f8e020e */
[----:B------:R-:W-:-:S02]  /*5460*/  IMAD.MOV.U32 R3, RZ, RZ, 0x1 ;  /* 0x00000001ff037424 */ /* 0x000fc400078e00ff */
[----:B------:R-:W-:Y:S01]  /*5470*/  IMAD.MOV.U32 R2, RZ, RZ, R11 ;  /* 0x000000ffff027224 */ /* 0x000fe200078e000b */
[----:B------:R-:W-:Y:S02]  /*5480*/  SEL R22, R13, R12, !P4 ;  /* 0x0000000c0d167207 */ /* 0x000fe40006000000 */
[----:B------:R-:W-:-:S07]  /*5490*/  SEL R19, R12, R13, !P4 ;  /* 0x0000000d0c137207 */ /* 0x000fce0006000000 */
.L_x_119:
[----:B------:R-:W-:Y:S05]  /*54a0*/  BSYNC B1 ;  /* 0x0000000000017941 */ /* 0x000fea0003800000 */
.L_x_118:
[----:B------:R-:W-:-:S13]  /*54b0*/  LOP3.LUT P1, RZ, R3, 0xff, RZ, 0xc0, !PT ;  /* 0x000000ff03ff7812 */ /* 0x000fda000782c0ff */
[----:B------:R-:W-:Y:S05]  /*54c0*/  @P1 BRA `(.L_x_122) ;  /* 0xfffffff400181947 */ /* 0x000fea000383ffff */
[----:B------:R-:W-:Y:S05]  /*54d0*/  BSYNC B0 ;  /* 0x0000000000007941 */ /* 0x000fea0003800000 */
.L_x_110:
[----:B------:R-:W-:-:S03]  /*54e0*/  UMOV UR4, 0xffffffff ;  /* 0xffffffff00047882 */ /* 0x000fc60000000000 */
[----:B------:R-:W-:Y:S05]  /*54f0*/  BRA.DIV UR4, `(.L_x_123) ;  /* 0x0000000a04a87947 */ /* 0x000fea000b800000 */
[----:B------:R-:W-:-:S13]  /*5500*/  ELECT P6, URZ, PT ;  /* 0x00000000003f782f */ /* 0x000fda00038c0000 */
.L_x_149:
[----:B------:R-:W-:Y:S04]  /*5510*/  BSSY B0, `(.L_x_124) ;  /* 0x0000085000007945 */ /* 0x000fe80003800000 */
[----:B------:R-:W-:Y:S05]  /*5520*/  @!P6 BRA `(.L_x_125) ;  /* 0x00000008000ce947 */ /* 0x000fea0003800000 */
[----:B------:R-:W-:-:S04]  /*5530*/  LOP3.LUT R16, R16, 0x2, RZ, 0xfc, !PT ;  /* 0x0000000210107812 */ /* 0x000fc800078efcff */
[----:B------:R-:W-:-:S13]  /*5540*/  ISETP.NE.AND P0, PT, R16, 0x3, PT ;  /* 0x000000031000780c */ /* 0x000fda0003f05270 */
[----:B------:R-:W-:Y:S05]  /*5550*/  @!P0 BRA `(.L_x_126) ;  /* 0x0000000000048947 */ /* 0x000fea0003800000 */
[----:B------:R-:W-:Y:S01]  /*5560*/  BPT.TRAP 0x1 ;  /* 0x000000040000795c */ /* 0x000fe20000300000 */
.L_x_126:
[----:B------:R-:W0:Y:S01]  /*5570*/  S2R R3, SR_CgaCtaId ;  /* 0x0000000000037919 */ /* 0x000e220000008800 */
[----:B------:R-:W-:Y:S02]  /*5580*/  MOV R2, 0x400 ;  /* 0x0000040000027802 */ /* 0x000fe40000000f00 */
[----:B------:R-:W-:Y:S02]  /*5590*/  SHF.L.U32 R4, R0, 0x1f, RZ ;  /* 0x0000001f00047819 */ /* 0x000fe400000006ff */
[----:B0-----:R-:W-:-:S05]  /*55a0*/  LEA R2, R3, R2, 0x18 ;  /* 0x0000000203027211 */ /* 0x001fca00078ec0ff */
[----:B------:R-:W-:-:S04]  /*55b0*/  VIADD R2, R2, 0x70 ;  /* 0x0000007002027836 */ /* 0x000fc80000000000 */
[C---:B------:R-:W-:Y:S02]  /*55c0*/  IMAD R7, R9.reuse, 0x8, R2 ;  /* 0x0000000809077824 */ /* 0x040fe400078e0202 */
[----:B------:R-:W-:Y:S02]  /*55d0*/  VIADD R9, R9, 0x1 ;  /* 0x0000000109097836 */ /* 0x000fe40000000000 */
[----:B------:R-:W0:Y:S03]  /*55e0*/  SYNCS.PHASECHK.TRANS64.TRYWAIT P0, [R7+URZ], R4 ;  /* 0x00000004070075a7 */ /* 0x000e26000800017f */
[----:B------:R-:W-:-:S04]  /*55f0*/  ISETP.NE.AND P1, PT, R9, 0xe, PT ;  /* 0x0000000e0900780c */ /* 0x000fc80003f25270 */
[----:B------:R-:W-:Y:S02]  /*5600*/  SEL R3, RZ, 0x1, P1 ;  /* 0x00000001ff037807 */ /* 0x000fe40000800000 */
[----:B------:R-:W-:Y:S02]  /*5610*/  SEL R9, R9, RZ, P1 ;  /* 0x000000ff09097207 */ /* 0x000fe40000800000 */
[----:B------:R-:W-:-:S03]  /*5620*/  LOP3.LUT R6, R0, R3, RZ, 0x3c, !PT ;  /* 0x0000000300067212 */ /* 0x000fc600078e3cff */
[----:B------:R-:W-:Y:S01]  /*5630*/  IMAD R8, R9, 0x8, R2 ;  /* 0x0000000809087824 */ /* 0x000fe200078e0202 */
[----:B------:R-:W-:Y:S01]  /*5640*/  SHF.L.U32 R5, R6, 0x1f, RZ ;  /* 0x0000001f06057819 */ /* 0x000fe200000006ff */
[----:B0-----:R-:W-:Y:S06]  /*5650*/  @!P0 BRA `(.L_x_127) ;  /* 0x0000000800708947 */ /* 0x001fec0003800000 */
.L_x_150:
[----:B------:R-:W1:Y:S01]  /*5660*/  SYNCS.PHASECHK.TRANS64.TRYWAIT P0, [R8+URZ], R5 ;  /* 0x00000005080075a7 */ /* 0x000e62000800017f */
[----:B------:R-:W-:-:S05]  /*5670*/  VIADD R0, R9, 0x1 ;  /* 0x0000000109007836 */ /* 0x000fca0000000000 */
[----:B------:R-:W-:-:S04]  /*5680*/  ISETP.NE.AND P1, PT, R0, 0xe, PT ;  /* 0x0000000e0000780c */ /* 0x000fc80003f25270 */
[----:B------:R-:W-:Y:S02]  /*5690*/  SEL R3, RZ, 0x1, P1 ;  /* 0x00000001ff037807 */ /* 0x000fe40000800000 */
[----:B0-----:R-:W-:Y:S02]  /*56a0*/  SEL R7, R0, RZ, P1 ;  /* 0x000000ff00077207 */ /* 0x001fe40000800000 */
[----:B------:R-:W-:-:S03]  /*56b0*/  LOP3.LUT R6, R6, R3, RZ, 0x3c, !PT ;  /* 0x0000000306067212 */ /* 0x000fc600078e3cff */
[----:B------:R-:W-:Y:S01]  /*56c0*/  IMAD R9, R7, 0x8, R2 ;  /* 0x0000000807097824 */ /* 0x000fe200078e0202 */
[----:B------:R-:W-:Y:S01]  /*56d0*/  SHF.L.U32 R4, R6, 0x1f, RZ ;  /* 0x0000001f06047819 */ /* 0x000fe200000006ff */
[----:B-1----:R-:W-:Y:S06]  /*56e0*/  @!P0 BRA `(.L_x_128) ;  /* 0x0000000800608947 */ /* 0x002fec0003800000 */
.L_x_151:
[----:B------:R-:W1:Y:S01]  /*56f0*/  SYNCS.PHASECHK.TRANS64.TRYWAIT P0, [R9+URZ], R4 ;  /* 0x00000004090075a7 */ /* 0x000e62000800017f */
[----:B------:R-:W-:-:S05]  /*5700*/  VIADD R0, R7, 0x1 ;  /* 0x0000000107007836 */ /* 0x000fca0000000000 */
[----:B------:R-:W-:-:S04]  /*5710*/  ISETP.NE.AND P1, PT, R0, 0xe, PT ;  /* 0x0000000e0000780c */ /* 0x000fc80003f25270 */
[----:B------:R-:W-:Y:S02]  /*5720*/  SEL R3, RZ, 0x1, P1 ;  /* 0x00000001ff037807 */ /* 0x000fe40000800000 */
[----:B------:R-:W-:Y:S02]  /*5730*/  SEL R7, R0, RZ, P1 ;  /* 0x000000ff00077207 */ /* 0x000fe40000800000 */
[----:B------:R-:W-:-:S03]  /*5740*/  LOP3.LUT R6, R6, R3, RZ, 0x3c, !PT ;  /* 0x0000000306067212 */ /* 0x000fc600078e3cff */
[----:B0-----:R-:W-:Y:S01]  /*5750*/  IMAD R8, R7, 0x8, R2 ;  /* 0x0000000807087824 */ /* 0x001fe200078e0202 */
[----:B------:R-:W-:Y:S01]  /*5760*/  SHF.L.U32 R5, R6, 0x1f, RZ ;  /* 0x0000001f06057819 */ /* 0x000fe200000006ff */
[----:B-1----:R-:W-:Y:S06]  /*5770*/  @!P0 BRA `(.L_x_129) ;  /* 0x0000000800508947 */ /* 0x002fec0003800000 */
.L_x_152:
        /* <DEDUP_REMOVED lines=9> */
.L_x_153:
        /* <DEDUP_REMOVED lines=9> */
.L_x_154:
        /* <DEDUP_REMOVED lines=9> */
.L_x_155:
        /* <DEDUP_REMOVED lines=9> */
.L_x_156:
        /* <DEDUP_REMOVED lines=9> */
.L_x_157:
        /* <DEDUP_REMOVED lines=9> */
.L_x_158:
        /* <DEDUP_REMOVED lines=9> */
.L_x_159:
        /* <DEDUP_REMOVED lines=9> */
.L_x_160:
[----:B------:R-:W1:Y:S01]  /*5c00*/  SYNCS.PHASECHK.TRANS64.TRYWAIT P0, [R8+URZ], R5 ;  /* 0x00000005080075a7 */ /* 0x000e62000800017f */
[----:B------:R-:W-:-:S05]  /*5c10*/  VIADD R0, R7, 0x1 ;  /* 0x0000000107007836 */ /* 0x000fca0000000000 */
[----:B------:R-:W-:-:S04]  /*5c20*/  ISETP.NE.AND P1, PT, R0, 0xe, PT ;  /* 0x0000000e0000780c */ /* 0x000fc80003f25270 */
[----:B------:R-:W-:Y:S02]  /*5c30*/  SEL R3, RZ, 0x1, P1 ;  /* 0x00000001ff037807 */ /* 0x000fe40000800000 */
[----:B------:R-:W-:Y:S02]  /*5c40*/  SEL R7, R0, RZ, P1 ;  /* 0x000000ff00077207 */ /* 0x000fe40000800000 */
[----:B0-----:R-:W-:-:S03]  /*5c50*/  LOP3.LUT R9, R6, R3, RZ, 0x3c, !PT ;  /* 0x0000000306097212 */ /* 0x001fc600078e3cff */
[----:B------:R-:W-:Y:S01]  /*5c60*/  IMAD R11, R7, 0x8, R2 ;  /* 0x00000008070b7824 */ /* 0x000fe200078e0202 */
[----:B------:R-:W-:Y:S01]  /*5c70*/  SHF.L.U32 R6, R9, 0x1f, RZ ;  /* 0x0000001f09067819 */ /* 0x000fe200000006ff */
[----:B-1----:R-:W-:Y:S06]  /*5c80*/  @!P0 BRA `(.L_x_138) ;  /* 0x0000000400c08947 */ /* 0x002fec0003800000 */
.L_x_161:
[----:B------:R-:W1:Y:S01]  /*5c90*/  SYNCS.PHASECHK.TRANS64.TRYWAIT P0, [R11+URZ], R6 ;  /* 0x000000060b0075a7 */ /* 0x000e62000800017f */
[----:B------:R-:W-:-:S05]  /*5ca0*/  VIADD R0, R7, 0x1 ;  /* 0x0000000107007836 */ /* 0x000fca0000000000 */
[----:B------:R-:W-:-:S04]  /*5cb0*/  ISETP.NE.AND P1, PT, R0, 0xe, PT ;  /* 0x0000000e0000780c */ /* 0x000fc80003f25270 */
[----:B------:R-:W-:Y:S02]  /*5cc0*/  SEL R4, RZ, 0x1, P1 ;  /* 0x00000001ff047807 */ /* 0x000fe40000800000 */
[----:B------:R-:W-:Y:S02]  /*5cd0*/  SEL R3, R0, RZ, P1 ;  /* 0x000000ff00037207 */ /* 0x000fe40000800000 */
[----:B------:R-:W-:Y:S01]  /*5ce0*/  LOP3.LUT R0, R9, R4, RZ, 0x3c, !PT ;  /* 0x0000000409007212 */ /* 0x000fe200078e3cff */
[----:B-1----:R-:W-:Y:S06]  /*5cf0*/  @!P0 BRA `(.L_x_139) ;  /* 0x0000000400b88947 */ /* 0x002fec0003800000 */
.L_x_162:
[----:B------:R-:W-:Y:S01]  /*5d00*/  IMAD R3, R3, 0x8, R2 ;  /* 0x0000000803037824 */ /* 0x000fe200078e0202 */
[----:B------:R-:W-:-:S07]  /*5d10*/  SHF.L.U32 R0, R0, 0x1f, RZ ;  /* 0x0000001f00007819 */ /* 0x000fce00000006ff */
.L_x_140:
[----:B--2---:R2:W4:Y:S02]  /*5d20*/  SYNCS.PHASECHK.TRANS64.TRYWAIT P0, [R3+URZ], R0 ;  /* 0x00000000030075a7 */ /* 0x004524000800017f */
[----:B----4-:R-:W-:Y:S05]  /*5d30*/  @!P0 NANOSLEEP.SYNCS 0x989680 ;  /* 0x009896800000895d */ /* 0x010fea0003900000 */
[----:B------:R-:W4:Y:S02]  /*5d40*/  @!P0 SYNCS.PHASECHK.TRANS64 P0, [R3+URZ], R0 ;  /* 0x00000000030085a7 */ /* 0x000f24000800007f */
[----:B----4-:R-:W-:Y:S05]  /*5d50*/  @!P0 BRA `(.L_x_140) ;  /* 0xfffffffc00f08947 */ /* 0x010fea000383ffff */
.L_x_125:
[----:B------:R-:W-:Y:S05]  /*5d60*/  BSYNC B0 ;  /* 0x0000000000007941 */ /* 0x000fea0003800000 */
.L_x_124:
[----:B------:R-:W-:Y:S05]  /*5d70*/  EXIT ;  /* 0x000000000000794d */ /* 0x000fea0003800000 */
.L_x_20:
[----:B-1----:R1:W2:Y:S02]  /*5d80*/  SYNCS.PHASECHK.TRANS64.TRYWAIT P0, [R64+URZ], R3 ;  /* 0x00000003400075a7 */ /* 0x0022a4000800017f */
[----:B--2---:R-:W-:Y:S05]  /*5d90*/  @!P0 NANOSLEEP.SYNCS 0x989680 ;  /* 0x009896800000895d */ /* 0x004fea0003900000 */
[----:B------:R-:W2:Y:S02]  /*5da0*/  @!P0 SYNCS.PHASECHK.TRANS64 P0, [R64+URZ], R3 ;  /* 0x00000003400085a7 */ /* 0x000ea4000800007f */
[----:B--2---:R-:W-:Y:S05]  /*5db0*/  @!P0 BRA `(.L_x_20) ;  /* 0xfffffffc00f08947 */ /* 0x004fea000383ffff */
[----:B------:R-:W-:Y:S05]  /*5dc0*/  BRA `(.L_x_141) ;  /* 0xffffffb800a47947 */ /* 0x000fea000383ffff */
.L_x_25:
[----:B--2---:R2:W3:Y:S02]  /*5dd0*/  SYNCS.PHASECHK.TRANS64.TRYWAIT P1, [R3+URZ], R0 ;  /* 0x00000000030075a7 */ /* 0x0044e4000802017f */
[----:B---3--:R-:W-:Y:S05]  /*5de0*/  @!P1 NANOSLEEP.SYNCS 0x989680 ;  /* 0x009896800000995d */ /* 0x008fea0003900000 */
[----:B------:R-:W3:Y:S02]  /*5df0*/  @!P1 SYNCS.PHASECHK.TRANS64 P1, [R3+URZ], R0 ;  /* 0x00000000030095a7 */ /* 0x000ee4000802007f */
[----:B---3--:R-:W-:Y:S05]  /*5e00*/  @!P1 BRA `(.L_x_25) ;  /* 0xfffffffc00f09947 */ /* 0x008fea000383ffff */
[----:B------:R-:W-:Y:S05]  /*5e10*/  BRA `(.L_x_24) ;  /* 0xffffffbc000c7947 */ /* 0x000fea000383ffff */
.L_x_30:
[----:B--2---:R-:W-:-:S04]  /*5e20*/  IMAD.U32 R5, RZ, RZ, UR4 ;  /* 0x00000004ff057e24 */ /* 0x004fc8000f8e00ff */
[----:B------:R2:W3:Y:S03]  /*5e30*/  SYNCS.PHASECHK.TRANS64.TRYWAIT P1, [R5+URZ], R4 ;  /* 0x00000004050075a7 */ /* 0x0004e6000802017f */
[----:B---3--:R-:W-:Y:S05]  /*5e40*/  @!P1 NANOSLEEP.SYNCS 0x989680 ;  /* 0x009896800000995d */ /* 0x008fea0003900000 */
[----:B------:R-:W3:Y:S02]  /*5e50*/  @!P1 SYNCS.PHASECHK.TRANS64 P1, [R5+URZ], R4 ;  /* 0x00000004050095a7 */ /* 0x000ee4000802007f */
[----:B---3--:R-:W-:Y:S05]  /*5e60*/  @!P1 BRA `(.L_x_30) ;  /* 0xfffffffc00ec9947 */ /* 0x008fea000383ffff */
[----:B------:R-:W-:Y:S05]  /*5e70*/  BRA `(.L_x_29) ;  /* 0xffffffbc00c47947 */ /* 0x000fea000383ffff */
.L_x_38:
[----:B--2---:R2:W3:Y:S02]  /*5e80*/  SYNCS.PHASECHK.TRANS64.TRYWAIT P0, [R64+URZ+0x10], R3 ;  /* 0x00001003400075a7 */ /* 0x0044e4000800017f */
[----:B---3--:R-:W-:Y:S05]  /*5e90*/  @!P0 NANOSLEEP.SYNCS 0x989680 ;  /* 0x009896800000895d */ /* 0x008fea0003900000 */
[----:B------:R-:W3:Y:S02]  /*5ea0*/  @!P0 SYNCS.PHASECHK.TRANS64 P0, [R64+URZ+0x10], R3 ;  /* 0x00001003400085a7 */ /* 0x000ee4000800007f */
[----:B---3--:R-:W-:Y:S05]  /*5eb0*/  @!P0 BRA `(.L_x_38) ;  /* 0xfffffffc00f08947 */ /* 0x008fea000383ffff */
[----:B------:R-:W-:Y:S05]  /*5ec0*/  BRA `(.L_x_142) ;  /* 0xffffffc4001c7947 */ /* 0x000fea000383ffff */
.L_x_111:
[----:B------:R-:W-:Y:S01]  /*5ed0*/  BSSY B1, `(.L_x_143) ;  /* 0x0000006000017945 */ /* 0x000fe20003800000 */
[----:B------:R-:W-:-:S07]  /*5ee0*/  IMAD.MOV.U32 R15, RZ, RZ, -0x1 ;  /* 0xffffffffff0f7424 */ /* 0x000fce00078e00ff */
[----:B---3-5:R-:W-:Y:S05]  /*5ef0*/  WARPSYNC.COLLECTIVE R15, `(.L_x_144) ;  /* 0x000000000f0c7348 */ /* 0x028fea0003c00000 */
[----:B------:R-:W-:Y:S02]  /*5f00*/  ELECT P6, UR62, PT ;  /* 0x00000000003e782f */ /* 0x000fe400038c0000 */
[----:B------:R-:W-:Y:S01]  /*5f10*/  MOV R14, UR62 ;  /* 0x0000003e000e7c02 */ /* 0x000fe20008000f00 */
[----:B---3-5:R-:W-:Y:S10]  /*5f20*/  ENDCOLLECTIVE ;  /* 0x000000000000791b */ /* 0x028ff40003800000 */
.L_x_144:
[----:B------:R-:W-:Y:S05]  /*5f30*/  BSYNC B1 ;  /* 0x0000000000017941 */ /* 0x000fea0003800000 */
.L_x_143:
[----:B------:R-:W-:Y:S05]  /*5f40*/  BRA `(.L_x_145) ;  /* 0xffffffe800847947 */ /* 0x000fea000383ffff */
.L_x_114:
[----:B0-----:R0:W1:Y:S02]  /*5f50*/  SYNCS.PHASECHK.TRANS64.TRYWAIT P1, [R13+URZ+0x70], R4 ;  /* 0x000070040d0075a7 */ /* 0x001064000802017f */
[----:B-1----:R-:W-:Y:S05]  /*5f60*/  @!P1 NANOSLEEP.SYNCS 0x989680 ;  /* 0x009896800000995d */ /* 0x002fea0003900000 */
[----:B------:R-:W1:Y:S02]  /*5f70*/  @!P1 SYNCS.PHASECHK.TRANS64 P1, [R13+URZ+0x70], R4 ;  /* 0x000070040d0095a7 */ /* 0x000e64000802007f */
[----:B-1----:R-:W-:Y:S05]  /*5f80*/  @!P1 BRA `(.L_x_114) ;  /* 0xfffffffc00f09947 */ /* 0x002fea000383ffff */
[----:B------:R-:W-:Y:S05]  /*5f90*/  BRA `(.L_x_146) ;  /* 0xffffffe800c07947 */ /* 0x000fea000383ffff */
.L_x_123:
[----:B------:R-:W-:Y:S01]  /*5fa0*/  BSSY B0, `(.L_x_147) ;  /* 0x0000006000007945 */ /* 0x000fe20003800000 */
[----:B------:R-:W-:-:S07]  /*5fb0*/  IMAD.MOV.U32 R15, RZ, RZ, -0x1 ;  /* 0xffffffffff0f7424 */ /* 0x000fce00078e00ff */
[----:B---3-5:R-:W-:Y:S05]  /*5fc0*/  WARPSYNC.COLLECTIVE R15, `(.L_x_148) ;  /* 0x000000000f0c7348 */ /* 0x028fea0003c00000 */
[----:B------:R-:W-:Y:S02]  /*5fd0*/  ELECT P6, UR62, PT ;  /* 0x00000000003e782f */ /* 0x000fe400038c0000 */
[----:B------:R-:W-:Y:S01]  /*5fe0*/  MOV R14, UR62 ;  /* 0x0000003e000e7c02 */ /* 0x000fe20008000f00 */
[----:B---3-5:R-:W-:Y:S10]  /*5ff0*/  ENDCOLLECTIVE ;  /* 0x000000000000791b */ /* 0x028ff40003800000 */
.L_x_148:
[----:B------:R-:W-:Y:S05]  /*6000*/  BSYNC B0 ;  /* 0x0000000000007941 */ /* 0x000fea0003800000 */
.L_x_147:
[----:B------:R-:W-:Y:S05]  /*6010*/  BRA `(.L_x_149) ;  /* 0xfffffff4003c7947 */ /* 0x000fea000383ffff */
.L_x_127:
[----:B0-----:R0:W1:Y:S02]  /*6020*/  SYNCS.PHASECHK.TRANS64.TRYWAIT P0, [R7+URZ], R4 ;  /* 0x00000004070075a7 */ /* 0x001064000800017f */
[----:B-1----:R-:W-:Y:S05]  /*6030*/  @!P0 NANOSLEEP.SYNCS 0x989680 ;  /* 0x009896800000895d */ /* 0x002fea0003900000 */
[----:B------:R-:W1:Y:S02]  /*6040*/  @!P0 SYNCS.PHASECHK.TRANS64 P0, [R7+URZ], R4 ;  /* 0x00000004070085a7 */ /* 0x000e64000800007f */
[----:B-1----:R-:W-:Y:S05]  /*6050*/  @!P0 BRA `(.L_x_127) ;  /* 0xfffffffc00f08947 */ /* 0x002fea000383ffff */
[----:B------:R-:W-:Y:S05]  /*6060*/  BRA `(.L_x_150) ;  /* 0xfffffff4007c7947 */ /* 0x000fea000383ffff */
.L_x_128:
[----:B0-----:R0:W1:Y:S02]  /*6070*/  SYNCS.PHASECHK.TRANS64.TRYWAIT P0, [R8+URZ], R5 ;  /* 0x00000005080075a7 */ /* 0x001064000800017f */
[----:B-1----:R-:W-:Y:S05]  /*6080*/  @!P0 NANOSLEEP.SYNCS 0x989680 ;  /* 0x009896800000895d */ /* 0x002fea0003900000 */
[----:B------:R-:W1:Y:S02]  /*6090*/  @!P0 SYNCS.PHASECHK.TRANS64 P0, [R8+URZ], R5 ;  /* 0x00000005080085a7 */ /* 0x000e64000800007f */
[----:B-1----:R-:W-:Y:S05]  /*60a0*/  @!P0 BRA `(.L_x_128) ;  /* 0xfffffffc00f08947 */ /* 0x002fea000383ffff */
[----:B------:R-:W-:Y:S05]  /*60b0*/  BRA `(.L_x_151) ;  /* 0xfffffff4008c7947 */ /* 0x000fea000383ffff */
.L_x_129:
[----:B0-----:R0:W1:Y:S02]  /*60c0*/  SYNCS.PHASECHK.TRANS64.TRYWAIT P0, [R9+URZ], R4 ;  /* 0x00000004090075a7 */ /* 0x001064000800017f */
[----:B-1----:R-:W-:Y:S05]  /*60d0*/  @!P0 NANOSLEEP.SYNCS 0x989680 ;  /* 0x009896800000895d */ /* 0x002fea0003900000 */
[----:B------:R-:W1:Y:S02]  /*60e0*/  @!P0 SYNCS.PHASECHK.TRANS64 P0, [R9+URZ], R4 ;  /* 0x00000004090085a7 */ /* 0x000e64000800007f */
[----:B-1----:R-:W-:Y:S05]  /*60f0*/  @!P0 BRA `(.L_x_129) ;  /* 0xfffffffc00f08947 */ /* 0x002fea000383ffff */
[----:B------:R-:W-:Y:S05]  /*6100*/  BRA `(.L_x_152) ;  /* 0xfffffff4009c7947 */ /* 0x000fea000383ffff */
.L_x_130:
[----:B0-----:R0:W1:Y:S02]  /*6110*/  SYNCS.PHASECHK.TRANS64.TRYWAIT P0, [R8+URZ], R5 ;  /* 0x00000005080075a7 */ /* 0x001064000800017f */
[----:B-1----:R-:W-:Y:S05]  /*6120*/  @!P0 NANOSLEEP.SYNCS 0x989680 ;  /* 0x009896800000895d */ /* 0x002fea0003900000 */
[----:B------:R-:W1:Y:S02]  /*6130*/  @!P0 SYNCS.PHASECHK.TRANS64 P0, [R8+URZ], R5 ;  /* 0x00000005080085a7 */ /* 0x000e64000800007f */
[----:B-1----:R-:W-:Y:S05]  /*6140*/  @!P0 BRA `(.L_x_130) ;  /* 0xfffffffc00f08947 */ /* 0x002fea000383ffff */
[----:B------:R-:W-:Y:S05]  /*6150*/  BRA `(.L_x_153) ;  /* 0xfffffff400ac7947 */ /* 0x000fea000383ffff */
.L_x_131:
[----:B0-----:R0:W1:Y:S02]  /*6160*/  SYNCS.PHASECHK.TRANS64.TRYWAIT P0, [R9+URZ], R4 ;  /* 0x00000004090075a7 */ /* 0x001064000800017f */
[----:B-1----:R-:W-:Y:S05]  /*6170*/  @!P0 NANOSLEEP.SYNCS 0x989680 ;  /* 0x009896800000895d */ /* 0x002fea0003900000 */
[----:B------:R-:W1:Y:S02]  /*6180*/  @!P0 SYNCS.PHASECHK.TRANS64 P0, [R9+URZ], R4 ;  /* 0x00000004090085a7 */ /* 0x000e64000800007f */
[----:B-1----:R-:W-:Y:S05]  /*6190*/  @!P0 BRA `(.L_x_131) ;  /* 0xfffffffc00f08947 */ /* 0x002fea000383ffff */
[----:B------:R-:W-:Y:S05]  /*61a0*/  BRA `(.L_x_154) ;  /* 0xfffffff400bc7947 */ /* 0x000fea000383ffff */
.L_x_132:
[----:B0-----:R0:W1:Y:S02]  /*61b0*/  SYNCS.PHASECHK.TRANS64.TRYWAIT P0, [R8+URZ], R5 ;  /* 0x00000005080075a7 */ /* 0x001064000800017f */
[----:B-1----:R-:W-:Y:S05]  /*61c0*/  @!P0 NANOSLEEP.SYNCS 0x989680 ;  /* 0x009896800000895d */ /* 0x002fea0003900000 */
[----:B------:R-:W1:Y:S02]  /*61d0*/  @!P0 SYNCS.PHASECHK.TRANS64 P0, [R8+URZ], R5 ;  /* 0x00000005080085a7 */ /* 0x000e64000800007f */
[----:B-1----:R-:W-:Y:S05]  /*61e0*/  @!P0 BRA `(.L_x_132) ;  /* 0xfffffffc00f08947 */ /* 0x002fea000383ffff */
[----:B------:R-:W-:Y:S05]  /*61f0*/  BRA `(.L_x_155) ;  /* 0xfffffff400cc7947 */ /* 0x000fea000383ffff */
.L_x_133:
[----:B0-----:R0:W1:Y:S02]  /*6200*/  SYNCS.PHASECHK.TRANS64.TRYWAIT P0, [R9+URZ], R4 ;  /* 0x00000004090075a7 */ /* 0x001064000800017f */
[----:B-1----:R-:W-:Y:S05]  /*6210*/  @!P0 NANOSLEEP.SYNCS 0x989680 ;  /* 0x009896800000895d */ /* 0x002fea0003900000 */
[----:B------:R-:W1:Y:S02]  /*6220*/  @!P0 SYNCS.PHASECHK.TRANS64 P0, [R9+URZ], R4 ;  /* 0x00000004090085a7 */ /* 0x000e64000800007f */
[----:B-1----:R-:W-:Y:S05]  /*6230*/  @!P0 BRA `(.L_x_133) ;  /* 0xfffffffc00f08947 */ /* 0x002fea000383ffff */
[----:B------:R-:W-:Y:S05]  /*6240*/  BRA `(.L_x_156) ;  /* 0xfffffff400dc7947 */ /* 0x000fea000383ffff */
.L_x_134:
[----:B0-----:R0:W1:Y:S02]  /*6250*/  SYNCS.PHASECHK.TRANS64.TRYWAIT P0, [R8+URZ], R5 ;  /* 0x00000005080075a7 */ /* 0x001064000800017f */
[----:B-1----:R-:W-:Y:S05]  /*6260*/  @!P0 NANOSLEEP.SYNCS 0x989680 ;  /* 0x009896800000895d */ /* 0x002fea0003900000 */
[----:B------:R-:W1:Y:S02]  /*6270*/  @!P0 SYNCS.PHASECHK.TRANS64 P0, [R8+URZ], R5 ;  /* 0x00000005080085a7 */ /* 0x000e64000800007f */
[----:B-1----:R-:W-:Y:S05]  /*6280*/  @!P0 BRA `(.L_x_134) ;  /* 0xfffffffc00f08947 */ /* 0x002fea000383ffff */
[----:B------:R-:W-:Y:S05]  /*6290*/  BRA `(.L_x_157) ;  /* 0xfffffff400ec7947 */ /* 0x000fea000383ffff */
.L_x_135:
[----:B0-----:R0:W1:Y:S02]  /*62a0*/  SYNCS.PHASECHK.TRANS64.TRYWAIT P0, [R9+URZ], R4 ;  /* 0x00000004090075a7 */ /* 0x001064000800017f */
[----:B-1----:R-:W-:Y:S05]  /*62b0*/  @!P0 NANOSLEEP.SYNCS 0x989680 ;  /* 0x009896800000895d */ /* 0x002fea0003900000 */
[----:B------:R-:W1:Y:S02]  /*62c0*/  @!P0 SYNCS.PHASECHK.TRANS64 P0, [R9+URZ], R4 ;  /* 0x00000004090085a7 */ /* 0x000e64000800007f */
[----:B-1----:R-:W-:Y:S05]  /*62d0*/  @!P0 BRA `(.L_x_135) ;  /* 0xfffffffc00f08947 */ /* 0x002fea000383ffff */
[----:B------:R-:W-:Y:S05]  /*62e0*/  BRA `(.L_x_158) ;  /* 0xfffffff400fc7947 */ /* 0x000fea000383ffff */
.L_x_136:
[----:B0-----:R0:W1:Y:S02]  /*62f0*/  SYNCS.PHASECHK.TRANS64.TRYWAIT P0, [R8+URZ], R5 ;  /* 0x00000005080075a7 */ /* 0x001064000800017f */
[----:B-1----:R-:W-:Y:S05]  /*6300*/  @!P0 NANOSLEEP.SYNCS 0x989680 ;  /* 0x009896800000895d */ /* 0x002fea0003900000 */
[----:B------:R-:W1:Y:S02]  /*6310*/  @!P0 SYNCS.PHASECHK.TRANS64 P0, [R8+URZ], R5 ;  /* 0x00000005080085a7 */ /* 0x000e64000800007f */
[----:B-1----:R-:W-:Y:S05]  /*6320*/  @!P0 BRA `(.L_x_136) ;  /* 0xfffffffc00f08947 */ /* 0x002fea000383ffff */
[----:B------:R-:W-:Y:S05]  /*6330*/  BRA `(.L_x_159) ;  /* 0xfffffff8000c7947 */ /* 0x000fea000383ffff */
.L_x_137:
[----:B0-----:R0:W1:Y:S02]  /*6340*/  SYNCS.PHASECHK.TRANS64.TRYWAIT P0, [R9+URZ], R4 ;  /* 0x00000004090075a7 */ /* 0x001064000800017f */
[----:B-1----:R-:W-:Y:S05]  /*6350*/  @!P0 NANOSLEEP.SYNCS 0x989680 ;  /* 0x009896800000895d */ /* 0x002fea0003900000 */
[----:B------:R-:W1:Y:S02]  /*6360*/  @!P0 SYNCS.PHASECHK.TRANS64 P0, [R9+URZ], R4 ;  /* 0x00000004090085a7 */ /* 0x000e64000800007f */
[----:B-1----:R-:W-:Y:S05]  /*6370*/  @!P0 BRA `(.L_x_137) ;  /* 0xfffffffc00f08947 */ /* 0x002fea000383ffff */
[----:B------:R-:W-:Y:S05]  /*6380*/  BRA `(.L_x_160) ;  /* 0xfffffff8001c7947 */ /* 0x000fea000383ffff */
.L_x_138:
[----:B0-----:R0:W1:Y:S02]  /*6390*/  SYNCS.PHASECHK.TRANS64.TRYWAIT P0, [R8+URZ], R5 ;  /* 0x00000005080075a7 */ /* 0x001064000800017f */
[----:B-1----:R-:W-:Y:S05]  /*63a0*/  @!P0 NANOSLEEP.SYNCS 0x989680 ;  /* 0x009896800000895d */ /* 0x002fea0003900000 */
[----:B------:R-:W1:Y:S02]  /*63b0*/  @!P0 SYNCS.PHASECHK.TRANS64 P0, [R8+URZ], R5 ;  /* 0x00000005080085a7 */ /* 0x000e64000800007f */
[----:B-1----:R-:W-:Y:S05]  /*63c0*/  @!P0 BRA `(.L_x_138) ;  /* 0xfffffffc00f08947 */ /* 0x002fea000383ffff */
[----:B------:R-:W-:Y:S05]  /*63d0*/  BRA `(.L_x_161) ;  /* 0xfffffff8002c7947 */ /* 0x000fea000383ffff */
.L_x_139:
[----:B-1----:R1:W2:Y:S02]  /*63e0*/  SYNCS.PHASECHK.TRANS64.TRYWAIT P0, [R11+URZ], R6 ;  /* 0x000000060b0075a7 */ /* 0x0022a4000800017f */
[----:B--2---:R-:W-:Y:S05]  /*63f0*/  @!P0 NANOSLEEP.SYNCS 0x989680 ;  /* 0x009896800000895d */ /* 0x004fea0003900000 */
[----:B------:R-:W2:Y:S02]  /*6400*/  @!P0 SYNCS.PHASECHK.TRANS64 P0, [R11+URZ], R6 ;  /* 0x000000060b0085a7 */ /* 0x000ea4000800007f */
[----:B--2---:R-:W-:Y:S05]  /*6410*/  @!P0 BRA `(.L_x_139) ;  /* 0xfffffffc00f08947 */ /* 0x004fea000383ffff */
[----:B------:R-:W-:Y:S05]  /*6420*/  BRA `(.L_x_162) ;  /* 0xfffffff800347947 */ /* 0x000fea000383ffff */
.L_x_163:
[----:B------:R-:W-:-:S00]  /*6430*/  BRA `(.L_x_163) ;  /* 0xfffffffc00fc7947 */ /* 0x000fc0000383ffff */
[----:B------:R-:W-:-:S00]  /*6440*/  NOP ;  /* 0x0000000000007918 */ /* 0x000fc00000000000 */
        /* <DEDUP_REMOVED lines=11> */
.L_x_164:


//--------------------- .nv.global.init           --------------------------
	.section	.nv.global.init,"aw",@progbits
.nv.global.init:
	.type		$str$22,@object
	.size		$str$22,($str$23 - $str$22)
$str$22:
        /*0000*/ 	.byte	0x6b, 0x5f, 0x74, 0x69, 0x6c, 0x65, 0x5f, 0x63, 0x6f, 0x75, 0x6e, 0x74, 0x20, 0x3e, 0x3d, 0x20
        /*0010*/ 	.byte	0x31, 0x00
	.type		$str$23,@object
	.size		$str$23,(__unnamed_1 - $str$23)
$str$23:
        /*0012*/ 	.byte	0x2f, 0x74, 0x6d, 0x70, 0x2f, 0x63, 0x75, 0x74, 0x6c, 0x61, 0x73, 0x73, 0x5f, 0x73, 0x77, 0x65
        /*0022*/ 	.byte	0x65, 0x70, 0x5f, 0x73, 0x72, 0x63, 0x2f, 0x69, 0x6e, 0x63, 0x6c, 0x75, 0x64, 0x65, 0x2f, 0x63
        /*0032*/ 	.byte	0x75, 0x74, 0x6c, 0x61, 0x73, 0x73, 0x2f, 0x67, 0x65, 0x6d, 0x6d, 0x2f, 0x63, 0x6f, 0x6c, 0x6c
        /*0042*/ 	.byte	0x65, 0x63, 0x74, 0x69, 0x76, 0x65, 0x2f, 0x73, 0x6d, 0x39, 0x30, 0x5f, 0x6d, 0x6d, 0x61, 0x5f
        /*0052*/ 	.byte	0x74, 0x6d, 0x61, 0x5f, 0x67, 0x6d, 0x6d, 0x61, 0x5f, 0x73, 0x73, 0x5f, 0x77, 0x61, 0x72, 0x70
        /*0062*/ 	.byte	0x73, 0x70, 0x65, 0x63, 0x69, 0x61, 0x6c, 0x69, 0x7a, 0x65, 0x64, 0x2e, 0x68, 0x70, 0x70, 0x00
	.type		__unnamed_1,@object
	.size		__unnamed_1,(.L_0 - __unnamed_1)
__unnamed_1:
        /*0072*/ 	.byte	0x76, 0x6f, 0x69, 0x64, 0x20, 0x63, 0x75, 0x74, 0x6c, 0x61, 0x73, 0x73, 0x3a, 0x3a, 0x67, 0x65
        /* <DEDUP_REMOVED lines=172> */
        /*0b42*/ 	.byte	0x65, 0x6e, 0x74, 0x69, 0x74, 0x79, 0x5d, 0x00
.L_0:


//--------------------- .nv.shared._ZN7cutlass13device_kernelINS_4gemm6kernel13GemmUniversalIN4cute5tupleIJiiiiEEENS1_10collective13CollectiveMmaINS1_34MainloopSm90TmaGmmaWarpSpecializedILi14ENS5_IJNS4_1CILi1EEENSA_ILi4EEESB_EEENS1_32KernelTmaWarpSpecializedPingpongEEENS5_IJNSA_ILi64EEESG_NSA_ILi128EEEEEEaNS5_IJlSB_lEEEaSJ_NS4_8TiledMMAINS4_8MMA_AtomIJNS4_4SM904GMMA26MMA_64x64x32_S32S8S8_SS_TNEEEENS4_6LayoutINS5_IJSB_SB_SB_EEENS5_IJNSA_ILi0EEESS_SS_EEEEENS5_IJNS4_10UnderscoreESV_SV_EEEEENS4_23SM90_TMA_LOAD_MULTICASTENS4_14ComposedLayoutINS4_7SwizzleILi3ELi4ELi3EEENS4_18smem_ptr_flag_bitsILi8EEENSQ_INS5_IJNSA_ILi8EEESH_EEENS5_IJSH_SB_EEEEEEEvNS4_8identityENS4_13SM90_TMA_LOADES18_vS19_EENS_8epilogue10collective6detail29Sm90TmaWarpSpecializedAdapterINS1D_15DefaultEpilogueIaSJ_SJ_NS1C_6thread17LinearCombinationIaLi1EiiLNS1H_9ScaleType4KindE0ELNS_15FloatRoundStyleE2EaEENS1_15EpilogueDefaultEEEEEvvEEEEvNT_6ParamsE --------------------------
	.section	.nv.shared._ZN7cutlass13device_kernelINS_4gemm6kernel13GemmUniversalIN4cute5tupleIJiiiiEEENS1_10collective13CollectiveMmaINS1_34MainloopSm90TmaGmmaWarpSpecializedILi14ENS5_IJNS4_1CILi1EEENSA_ILi4EEESB_EEENS1_32KernelTmaWarpSpecializedPingpongEEENS5_IJNSA_ILi64EEESG_NSA_ILi128EEEEEEaNS5_IJlSB_lEEEaSJ_NS4_8TiledMMAINS4_8MMA_AtomIJNS4_4SM904GMMA26MMA_64x64x32_S32S8S8_SS_TNEEEENS4_6LayoutINS5_IJSB_SB_SB_EEENS5_IJNSA_ILi0EEESS_SS_EEEEENS5_IJNS4_10UnderscoreESV_SV_EEEEENS4_23SM90_TMA_LOAD_MULTICASTENS4_14ComposedLayoutINS4_7SwizzleILi3ELi4ELi3EEENS4_18smem_ptr_flag_bitsILi8EEENSQ_INS5_IJNSA_ILi8EEESH_EEENS5_IJSH_SB_EEEEEEEvNS4_8identityENS4_13SM90_TMA_LOADES18_vS19_EENS_8epilogue10collective6detail29Sm90TmaWarpSpecializedAdapterINS1D_15DefaultEpilogueIaSJ_SJ_NS1C_6thread17LinearCombinationIaLi1EiiLNS1H_9ScaleType4KindE0ELNS_15FloatRoundStyleE2EaEENS1_15EpilogueDefaultEEEEEvvEEEEvNT_6ParamsE,"aw",@nobits
	.sectionflags	@""
	.align	16
	.zero		1024


//--------------------- .nv.shared.reserved.0     --------------------------
	.section	.nv.shared.reserved.0,"aw",@nobits
	.weak		__nv_reservedSMEM_offset_0_alias
	.size		__nv_reservedSMEM_offset_0_alias, 0, 0
	.other		__nv_reservedSMEM_offset_0_alias,@"STO_CUDA_RESERVED_SHARED STV_DEFAULT"
__nv_reservedSMEM_offset_0_alias:
	.zero		0


//--------------------- .nv.global                --------------------------
	.section	.nv.global,"aw",@nobits
.nv.global:
	.type		_ZN40_INTERNAL_41949aca_4_k_cu_506f4563_203224cute1_E,@object
	.size		_ZN40_INTERNAL_41949aca_4_k_cu_506f4563_203224cute1_E,(_ZN40_INTERNAL_41949aca_4_k_cu_506f4563_203224cuda3std3__45__cpo6cbeginE - _ZN40_INTERNAL_41949aca_4_k_cu_506f4563_203224cute1_E)
_ZN40_INTERNAL_41949aca_4_k_cu_506f4563_203224cute1_E:
	.zero		1
	.type		_ZN40_INTERNAL_41949aca_4_k_cu_506f4563_203224cuda3std3__45__cpo6cbeginE,@object
	.size		_ZN40_INTERNAL_41949aca_4_k_cu_506f4563_203224cuda3std3__45__cpo6cbeginE,(_ZN40_INTERNAL_41949aca_4_k_cu_506f4563_203224cuda3std3__48in_placeE - _ZN40_INTERNAL_41949aca_4_k_cu_506f4563_203224cuda3std3__45__cpo6cbeginE)
_ZN40_INTERNAL_41949aca_4_k_cu_506f4563_203224cuda3std3__45__cpo6cbeginE:
	.zero		1
	.type		_ZN40_INTERNAL_41949aca_4_k_cu_506f4563_203224cuda3std3__48in_placeE,@object
	.size		_ZN40_INTERNAL_41949aca_4_k_cu_506f4563_203224cuda3std3__48in_placeE,(_ZN40_INTERNAL_41949aca_4_k_cu_506f4563_203224cuda3std6ranges3__45__cpo9iter_moveE - _ZN40_INTERNAL_41949aca_4_k_cu_506f4563_203224cuda3std3__48in_placeE)
_ZN40_INTERNAL_41949aca_4_k_cu_506f4563_203224cuda3std3__48in_placeE:
	.zero		1
	.type		_ZN40_INTERNAL_41949aca_4_k_cu_506f4563_203224cuda3std6ranges3__45__cpo9iter_moveE,@object
	.size		_ZN40_INTERNAL_41949aca_4_k_cu_506f4563_203224cuda3std6ranges3__45__cpo9iter_moveE,(_ZN40_INTERNAL_41949aca_4_k_cu_506f4563_203224cuda3std3__45__cpo5beginE - _ZN40_INTERNAL_41949aca_4_k_cu_506f4563_203224cuda3std6ranges3__45__cpo9iter_moveE)
_ZN40_INTERNAL_41949aca_4_k_cu_506f4563_203224cuda3std6ranges3__45__cpo9iter_moveE:
	.zero		1
	.type		_ZN40_INTERNAL_41949aca_4_k_cu_506f4563_203224cuda3std3__45__cpo5beginE,@object
	.size		_ZN40_INTERNAL_41949aca_4_k_cu_506f4563_203224cuda3std3__45__cpo5beginE,(_ZN40_INTERNAL_41949aca_4_k_cu_506f4563_203224cuda3std3__442_GLOBAL__N__41949aca_4_k_cu_506f4563_203226ignoreE - _ZN40_INTERNAL_41949aca_4_k_cu_506f4563_203224cuda3std3__45__cpo5beginE)
_ZN40_INTERNAL_41949aca_4_k_cu_506f4563_203224cuda3std3__45__cpo5beginE:
	.zero		1
	.type		_ZN40_INTERNAL_41949aca_4_k_cu_506f4563_203224cuda3std3__442_GLOBAL__N__41949aca_4_k_cu_506f4563_203226ignoreE,@object
	.size		_ZN40_INTERNAL_41949aca_4_k_cu_506f4563_203224cuda3std3__442_GLOBAL__N__41949aca_4_k_cu_506f4563_203226ignoreE,(_ZN40_INTERNAL_41949aca_4_k_cu_506f4563_203224cute7productE - _ZN40_INTERNAL_41949aca_4_k_cu_506f4563_203224cuda3std3__442_GLOBAL__N__41949aca_4_k_cu_506f4563_203226ignoreE)
_ZN40_INTERNAL_41949aca_4_k_cu_506f4563_203224cuda3std3__442_GLOBAL__N__41949aca_4_k_cu_506f4563_203226ignoreE:
	.zero		1
	.type		_ZN40_INTERNAL_41949aca_4_k_cu_506f4563_203224cute7productE,@object
	.size		_ZN40_INTERNAL_41949aca_4_k_cu_506f4563_203224cute7productE,(_ZN40_INTERNAL_41949aca_4_k_cu_506f4563_203224cuda3std3__45__cpo3endE - _ZN40_INTERNAL_41949aca_4_k_cu_506f4563_203224cute7productE)
_ZN40_INTERNAL_41949aca_4_k_cu_506f4563_203224cute7productE:
	.zero		1
	.type		_ZN40_INTERNAL_41949aca_4_k_cu_506f4563_203224cuda3std3__45__cpo3endE,@object
	.size		_ZN40_INTERNAL_41949aca_4_k_cu_506f4563_203224cuda3std3__45__cpo3endE,(_ZN40_INTERNAL_41949aca_4_k_cu_506f4563_203224cuda3std3__419piecewise_constructE - _ZN40_INTERNAL_41949aca_4_k_cu_506f4563_203224cuda3std3__45__cpo3endE)
_ZN40_INTERNAL_41949aca_4_k_cu_506f4563_203224cuda3std3__45__cpo3endE:
	.zero		1
	.type		_ZN40_INTERNAL_41949aca_4_k_cu_506f4563_203224cuda3std3__419piecewise_constructE,@object
	.size		_ZN40_INTERNAL_41949aca_4_k_cu_506f4563_203224cuda3std3__419piecewise_constructE,(_ZN40_INTERNAL_41949aca_4_k_cu_506f4563_203224cuda3std3__45__cpo4cendE - _ZN40_INTERNAL_41949aca_4_k_cu_506f4563_203224cuda3std3__419piecewise_constructE)
_ZN40_INTERNAL_41949aca_4_k_cu_506f4563_203224cuda3std3__419piecewise_constructE:
	.zero		1
	.type		_ZN40_INTERNAL_41949aca_4_k_cu_506f4563_203224cuda3std3__45__cpo4cendE,@object
	.size		_ZN40_INTERNAL_41949aca_4_k_cu_506f4563_203224cuda3std3__45__cpo4cendE,(_ZN40_INTERNAL_41949aca_4_k_cu_506f4563_203224cuda3std6ranges3__45__cpo4swapE - _ZN40_INTERNAL_41949aca_4_k_cu_506f4563_203224cuda3std3__45__cpo4cendE)
_ZN40_INTERNAL_41949aca_4_k_cu_506f4563_203224cuda3std3__45__cpo4cendE:
	.zero		1
	.type		_ZN40_INTERNAL_41949aca_4_k_cu_506f4563_203224cuda3std6ranges3__45__cpo4swapE,@object
	.size		_ZN40_INTERNAL_41949aca_4_k_cu_506f4563_203224cuda3std6ranges3__45__cpo4swapE,(.L_8 - _ZN40_INTERNAL_41949aca_4_k_cu_506f4563_203224cuda3std6ranges3__45__cpo4swapE)
_ZN40_INTERNAL_41949aca_4_k_cu_506f4563_203224cuda3std6ranges3__45__cpo4swapE:
	.zero		1
.L_8:


//--------------------- .nv.constant0._ZN7cutlass13device_kernelINS_4gemm6kernel13GemmUniversalIN4cute5tupleIJiiiiEEENS1_10collective13CollectiveMmaINS1_34MainloopSm90TmaGmmaWarpSpecializedILi14ENS5_IJNS4_1CILi1EEENSA_ILi4EEESB_EEENS1_32KernelTmaWarpSpecializedPingpongEEENS5_IJNSA_ILi64EEESG_NSA_ILi128EEEEEEaNS5_IJlSB_lEEEaSJ_NS4_8TiledMMAINS4_8MMA_AtomIJNS4_4SM904GMMA26MMA_64x64x32_S32S8S8_SS_TNEEEENS4_6LayoutINS5_IJSB_SB_SB_EEENS5_IJNSA_ILi0EEESS_SS_EEEEENS5_IJNS4_10UnderscoreESV_SV_EEEEENS4_23SM90_TMA_LOAD_MULTICASTENS4_14ComposedLayoutINS4_7SwizzleILi3ELi4ELi3EEENS4_18smem_ptr_flag_bitsILi8EEENSQ_INS5_IJNSA_ILi8EEESH_EEENS5_IJSH_SB_EEEEEEEvNS4_8identityENS4_13SM90_TMA_LOADES18_vS19_EENS_8epilogue10collective6detail29Sm90TmaWarpSpecializedAdapterINS1D_15DefaultEpilogueIaSJ_SJ_NS1C_6thread17LinearCombinationIaLi1EiiLNS1H_9ScaleType4KindE0ELNS_15FloatRoundStyleE2EaEENS1_15EpilogueDefaultEEEEEvvEEEEvNT_6ParamsE --------------------------
	.section	.nv.constant0._ZN7cutlass13device_kernelINS_4gemm6kernel13GemmUniversalIN4cute5tupleIJiiiiEEENS1_10collective13CollectiveMmaINS1_34MainloopSm90TmaGmmaWarpSpecializedILi14ENS5_IJNS4_1CILi1EEENSA_ILi4EEESB_EEENS1_32KernelTmaWarpSpecializedPingpongEEENS5_IJNSA_ILi64EEESG_NSA_ILi128EEEEEEaNS5_IJlSB_lEEEaSJ_NS4_8TiledMMAINS4_8MMA_AtomIJNS4_4SM904GMMA26MMA_64x64x32_S32S8S8_SS_TNEEEENS4_6LayoutINS5_IJSB_SB_SB_EEENS5_IJNSA_ILi0EEESS_SS_EEEEENS5_IJNS4_10UnderscoreESV_SV_EEEEENS4_23SM90_TMA_LOAD_MULTICASTENS4_14ComposedLayoutINS4_7SwizzleILi3ELi4ELi3EEENS4_18smem_ptr_flag_bitsILi8EEENSQ_INS5_IJNSA_ILi8EEESH_EEENS5_IJSH_SB_EEEEEEEvNS4_8identityENS4_13SM90_TMA_LOADES18_vS19_EENS_8epilogue10collective6detail29Sm90TmaWarpSpecializedAdapterINS1D_15DefaultEpilogueIaSJ_SJ_NS1C_6thread17LinearCombinationIaLi1EiiLNS1H_9ScaleType4KindE0ELNS_15FloatRoundStyleE2EaEENS1_15EpilogueDefaultEEEEEvvEEEEvNT_6ParamsE,"a",@progbits
	.sectionflags	@""
	.align	4
.nv.constant0._ZN7cutlass13device_kernelINS_4gemm6kernel13GemmUniversalIN4cute5tupleIJiiiiEEENS1_10collective13CollectiveMmaINS1_34MainloopSm90TmaGmmaWarpSpecializedILi14ENS5_IJNS4_1CILi1EEENSA_ILi4EEESB_EEENS1_32KernelTmaWarpSpecializedPingpongEEENS5_IJNSA_ILi64EEESG_NSA_ILi128EEEEEEaNS5_IJlSB_lEEEaSJ_NS4_8TiledMMAINS4_8MMA_AtomIJNS4_4SM904GMMA26MMA_64x64x32_S32S8S8_SS_TNEEEENS4_6LayoutINS5_IJSB_SB_SB_EEENS5_IJNSA_ILi0EEESS_SS_EEEEENS5_IJNS4_10UnderscoreESV_SV_EEEEENS4_23SM90_TMA_LOAD_MULTICASTENS4_14ComposedLayoutINS4_7SwizzleILi3ELi4ELi3EEENS4_18smem_ptr_flag_bitsILi8EEENSQ_INS5_IJNSA_ILi8EEESH_EEENS5_IJSH_SB_EEEEEEEvNS4_8identityENS4_13SM90_TMA_LOADES18_vS19_EENS_8epilogue10collective6detail29Sm90TmaWarpSpecializedAdapterINS1D_15DefaultEpilogueIaSJ_SJ_NS1C_6thread17LinearCombinationIaLi1EiiLNS1H_9ScaleType4KindE0ELNS_15FloatRoundStyleE2EaEENS1_15EpilogueDefaultEEEEEvvEEEEvNT_6ParamsE:
	.zero		1664


//--------------------- SYMBOLS --------------------------

	.type		.nv.reservedSmem.offset0,@object
	.size		.nv.reservedSmem.offset0,0x4
	.type		__assertfail,@function
